//
// Generated by NVIDIA NVVM Compiler
//
// Compiler Build ID: CL-36424714
// Cuda compilation tools, release 13.0, V13.0.88
// Based on NVVM 20.0.0
//

.version 9.0
.target sm_100
.address_size 64

	// .globl	_Z5gFuncPiS_S_i
// _ZZN3cub18CUB_300001_SM_10006detail9transform23transform_kernel_ublkcpINS2_19async_copy_policy_tILi128EEEiN4cuda3std3__410multipliesIiEEN6thrust24THRUST_300001_SM_1000_NS6detail15normal_iteratorINSC_10device_ptrIiEEEEJiiEEEvT0_iT1_T2_DpNS2_16aligned_base_ptrIT3_EEE3bar has been demoted
// _ZZN3cub18CUB_300001_SM_10006detail9transform23transform_kernel_ublkcpINS2_19async_copy_policy_tILi128EEElN4cuda3std3__410multipliesIiEEN6thrust24THRUST_300001_SM_1000_NS6detail15normal_iteratorINSC_10device_ptrIiEEEEJiiEEEvT0_iT1_T2_DpNS2_16aligned_base_ptrIT3_EEE3bar has been demoted
.global .align 1 .b8 _ZN34_INTERNAL_93050869_4_k_cu_dd7e9baf4cuda3std3__45__cpo5beginE[1];
.global .align 1 .b8 _ZN34_INTERNAL_93050869_4_k_cu_dd7e9baf4cuda3std3__45__cpo3endE[1];
.global .align 1 .b8 _ZN34_INTERNAL_93050869_4_k_cu_dd7e9baf4cuda3std3__45__cpo6cbeginE[1];
.global .align 1 .b8 _ZN34_INTERNAL_93050869_4_k_cu_dd7e9baf4cuda3std3__45__cpo4cendE[1];
.global .align 1 .b8 _ZN34_INTERNAL_93050869_4_k_cu_dd7e9baf4cuda3std3__45__cpo6rbeginE[1];
.global .align 1 .b8 _ZN34_INTERNAL_93050869_4_k_cu_dd7e9baf4cuda3std3__45__cpo4rendE[1];
.global .align 1 .b8 _ZN34_INTERNAL_93050869_4_k_cu_dd7e9baf4cuda3std3__45__cpo7crbeginE[1];
.global .align 1 .b8 _ZN34_INTERNAL_93050869_4_k_cu_dd7e9baf4cuda3std3__45__cpo5crendE[1];
.global .align 1 .b8 _ZN34_INTERNAL_93050869_4_k_cu_dd7e9baf4cuda3std3__436_GLOBAL__N__93050869_4_k_cu_dd7e9baf6ignoreE[1];
.global .align 1 .b8 _ZN34_INTERNAL_93050869_4_k_cu_dd7e9baf4cuda3std3__419piecewise_constructE[1];
.global .align 1 .b8 _ZN34_INTERNAL_93050869_4_k_cu_dd7e9baf4cuda3std3__48in_placeE[1];
.global .align 1 .b8 _ZN34_INTERNAL_93050869_4_k_cu_dd7e9baf4cuda3std3__420unreachable_sentinelE[1];
.global .align 1 .b8 _ZN34_INTERNAL_93050869_4_k_cu_dd7e9baf4cuda3std3__47nulloptE[1];
.global .align 1 .b8 _ZN34_INTERNAL_93050869_4_k_cu_dd7e9baf4cuda3std3__48unexpectE[1];
.global .align 1 .b8 _ZN34_INTERNAL_93050869_4_k_cu_dd7e9baf4cuda3std6ranges3__45__cpo4swapE[1];
.global .align 1 .b8 _ZN34_INTERNAL_93050869_4_k_cu_dd7e9baf4cuda3std6ranges3__45__cpo9iter_moveE[1];
.global .align 1 .b8 _ZN34_INTERNAL_93050869_4_k_cu_dd7e9baf4cuda3std6ranges3__45__cpo5beginE[1];
.global .align 1 .b8 _ZN34_INTERNAL_93050869_4_k_cu_dd7e9baf4cuda3std6ranges3__45__cpo3endE[1];
.global .align 1 .b8 _ZN34_INTERNAL_93050869_4_k_cu_dd7e9baf4cuda3std6ranges3__45__cpo6cbeginE[1];
.global .align 1 .b8 _ZN34_INTERNAL_93050869_4_k_cu_dd7e9baf4cuda3std6ranges3__45__cpo4cendE[1];
.global .align 1 .b8 _ZN34_INTERNAL_93050869_4_k_cu_dd7e9baf4cuda3std6ranges3__45__cpo7advanceE[1];
.global .align 1 .b8 _ZN34_INTERNAL_93050869_4_k_cu_dd7e9baf4cuda3std6ranges3__45__cpo9iter_swapE[1];
.global .align 1 .b8 _ZN34_INTERNAL_93050869_4_k_cu_dd7e9baf4cuda3std6ranges3__45__cpo4nextE[1];
.global .align 1 .b8 _ZN34_INTERNAL_93050869_4_k_cu_dd7e9baf4cuda3std6ranges3__45__cpo4prevE[1];
.global .align 1 .b8 _ZN34_INTERNAL_93050869_4_k_cu_dd7e9baf4cuda3std6ranges3__45__cpo4dataE[1];
.global .align 1 .b8 _ZN34_INTERNAL_93050869_4_k_cu_dd7e9baf4cuda3std6ranges3__45__cpo5cdataE[1];
.global .align 1 .b8 _ZN34_INTERNAL_93050869_4_k_cu_dd7e9baf4cuda3std6ranges3__45__cpo4sizeE[1];
.global .align 1 .b8 _ZN34_INTERNAL_93050869_4_k_cu_dd7e9baf4cuda3std6ranges3__45__cpo5ssizeE[1];
.global .align 1 .b8 _ZN34_INTERNAL_93050869_4_k_cu_dd7e9baf4cuda3std6ranges3__45__cpo8distanceE[1];
.global .align 1 .b8 _ZN34_INTERNAL_93050869_4_k_cu_dd7e9baf6thrust24THRUST_300001_SM_1000_NS8cuda_cub3parE[1];
.global .align 1 .b8 _ZN34_INTERNAL_93050869_4_k_cu_dd7e9baf6thrust24THRUST_300001_SM_1000_NS8cuda_cub10par_nosyncE[1];
.global .align 1 .b8 _ZN34_INTERNAL_93050869_4_k_cu_dd7e9baf6thrust24THRUST_300001_SM_1000_NS6system6detail10sequential3seqE[1];
.global .align 1 .b8 _ZN34_INTERNAL_93050869_4_k_cu_dd7e9baf6thrust24THRUST_300001_SM_1000_NS12placeholders2_1E[1];
.global .align 1 .b8 _ZN34_INTERNAL_93050869_4_k_cu_dd7e9baf6thrust24THRUST_300001_SM_1000_NS12placeholders2_2E[1];
.global .align 1 .b8 _ZN34_INTERNAL_93050869_4_k_cu_dd7e9baf6thrust24THRUST_300001_SM_1000_NS12placeholders2_3E[1];
.global .align 1 .b8 _ZN34_INTERNAL_93050869_4_k_cu_dd7e9baf6thrust24THRUST_300001_SM_1000_NS12placeholders2_4E[1];
.global .align 1 .b8 _ZN34_INTERNAL_93050869_4_k_cu_dd7e9baf6thrust24THRUST_300001_SM_1000_NS12placeholders2_5E[1];
.global .align 1 .b8 _ZN34_INTERNAL_93050869_4_k_cu_dd7e9baf6thrust24THRUST_300001_SM_1000_NS12placeholders2_6E[1];
.global .align 1 .b8 _ZN34_INTERNAL_93050869_4_k_cu_dd7e9baf6thrust24THRUST_300001_SM_1000_NS12placeholders2_7E[1];
.global .align 1 .b8 _ZN34_INTERNAL_93050869_4_k_cu_dd7e9baf6thrust24THRUST_300001_SM_1000_NS12placeholders2_8E[1];
.global .align 1 .b8 _ZN34_INTERNAL_93050869_4_k_cu_dd7e9baf6thrust24THRUST_300001_SM_1000_NS12placeholders2_9E[1];
.global .align 1 .b8 _ZN34_INTERNAL_93050869_4_k_cu_dd7e9baf6thrust24THRUST_300001_SM_1000_NS12placeholders3_10E[1];
.global .align 1 .b8 _ZN34_INTERNAL_93050869_4_k_cu_dd7e9baf6thrust24THRUST_300001_SM_1000_NS3seqE[1];
.extern .shared .align 128 .b8 _ZN3cub18CUB_300001_SM_10006detail9transform4smemE[];

.visible .entry _Z5gFuncPiS_S_i(
	.param .u64 .ptr .align 1 _Z5gFuncPiS_S_i_param_0,
	.param .u64 .ptr .align 1 _Z5gFuncPiS_S_i_param_1,
	.param .u64 .ptr .align 1 _Z5gFuncPiS_S_i_param_2,
	.param .u32 _Z5gFuncPiS_S_i_param_3
)
{
	.reg .pred 	%p<2>;
	.reg .b32 	%r<9>;
	.reg .b64 	%rd<11>;

	ld.param.u64 	%rd1, [_Z5gFuncPiS_S_i_param_0];
	ld.param.u64 	%rd2, [_Z5gFuncPiS_S_i_param_1];
	ld.param.u64 	%rd3, [_Z5gFuncPiS_S_i_param_2];
	ld.param.u32 	%r2, [_Z5gFuncPiS_S_i_param_3];
	mov.u32 	%r3, %tid.x;
	mov.u32 	%r4, %ctaid.x;
	mov.u32 	%r5, %ntid.x;
	mad.lo.s32 	%r1, %r4, %r5, %r3;
	setp.ge.u32 	%p1, %r1, %r2;
	@%p1 bra 	$L__BB0_2;
	cvta.to.global.u64 	%rd4, %rd1;
	cvta.to.global.u64 	%rd5, %rd2;
	cvta.to.global.u64 	%rd6, %rd3;
	mul.wide.u32 	%rd7, %r1, 4;
	add.s64 	%rd8, %rd4, %rd7;
	ld.global.u32 	%r6, [%rd8];
	add.s64 	%rd9, %rd5, %rd7;
	ld.global.u32 	%r7, [%rd9];
	add.s32 	%r8, %r7, %r6;
	add.s64 	%rd10, %rd6, %rd7;
	st.global.u32 	[%rd10], %r8;
$L__BB0_2:
	ret;

}
	// .globl	_ZN3cub18CUB_300001_SM_10006detail11EmptyKernelIvEEvv
.visible .entry _ZN3cub18CUB_300001_SM_10006detail11EmptyKernelIvEEvv()
{


	ret;

}
	// .globl	_ZN3cub18CUB_300001_SM_10006detail8for_each13static_kernelINS2_12policy_hub_t12policy_500_tEmN6thrust24THRUST_300001_SM_1000_NS8cuda_cub20__uninitialized_fill7functorINS7_10device_ptrIiEEiEEEEvT0_T1_
.visible .entry _ZN3cub18CUB_300001_SM_10006detail8for_each13static_kernelINS2_12policy_hub_t12policy_500_tEmN6thrust24THRUST_300001_SM_1000_NS8cuda_cub20__uninitialized_fill7functorINS7_10device_ptrIiEEiEEEEvT0_T1_(
	.param .u64 _ZN3cub18CUB_300001_SM_10006detail8for_each13static_kernelINS2_12policy_hub_t12policy_500_tEmN6thrust24THRUST_300001_SM_1000_NS8cuda_cub20__uninitialized_fill7functorINS7_10device_ptrIiEEiEEEEvT0_T1__param_0,
	.param .align 8 .b8 _ZN3cub18CUB_300001_SM_10006detail8for_each13static_kernelINS2_12policy_hub_t12policy_500_tEmN6thrust24THRUST_300001_SM_1000_NS8cuda_cub20__uninitialized_fill7functorINS7_10device_ptrIiEEiEEEEvT0_T1__param_1[16]
)
.maxntid 256
{
	.reg .pred 	%p<4>;
	.reg .b16 	%rs<5>;
	.reg .b32 	%r<12>;
	.reg .b64 	%rd<16>;

	ld.param.u32 	%r3, [_ZN3cub18CUB_300001_SM_10006detail8for_each13static_kernelINS2_12policy_hub_t12policy_500_tEmN6thrust24THRUST_300001_SM_1000_NS8cuda_cub20__uninitialized_fill7functorINS7_10device_ptrIiEEiEEEEvT0_T1__param_1+8];
	ld.param.u64 	%rd4, [_ZN3cub18CUB_300001_SM_10006detail8for_each13static_kernelINS2_12policy_hub_t12policy_500_tEmN6thrust24THRUST_300001_SM_1000_NS8cuda_cub20__uninitialized_fill7functorINS7_10device_ptrIiEEiEEEEvT0_T1__param_1];
	ld.param.u64 	%rd5, [_ZN3cub18CUB_300001_SM_10006detail8for_each13static_kernelINS2_12policy_hub_t12policy_500_tEmN6thrust24THRUST_300001_SM_1000_NS8cuda_cub20__uninitialized_fill7functorINS7_10device_ptrIiEEiEEEEvT0_T1__param_0];
	mov.u32 	%r9, %ctaid.x;
	mul.wide.u32 	%rd1, %r9, 512;
	sub.s64 	%rd2, %rd5, %rd1;
	setp.lt.u64 	%p1, %rd2, 512;
	@%p1 bra 	$L__BB2_2;
	mov.u32 	%r11, %tid.x;
	cvta.to.global.u64 	%rd11, %rd4;
	cvt.u64.u32 	%rd12, %r11;
	add.s64 	%rd13, %rd1, %rd12;
	shl.b64 	%rd14, %rd13, 2;
	add.s64 	%rd15, %rd11, %rd14;
	st.global.u32 	[%rd15], %r3;
	st.global.u32 	[%rd15+1024], %r3;
	bra.uni 	$L__BB2_6;
$L__BB2_2:
	cvta.to.global.u64 	%rd6, %rd4;
	mov.u32 	%r2, %tid.x;
	cvt.u64.u32 	%rd7, %r2;
	setp.le.u64 	%p2, %rd2, %rd7;
	add.s64 	%rd8, %rd1, %rd7;
	shl.b64 	%rd9, %rd8, 2;
	add.s64 	%rd3, %rd6, %rd9;
	@%p2 bra 	$L__BB2_4;
	st.global.u32 	[%rd3], %r3;
$L__BB2_4:
	add.s32 	%r10, %r2, 256;
	cvt.u64.u32 	%rd10, %r10;
	setp.le.u64 	%p3, %rd2, %rd10;
	@%p3 bra 	$L__BB2_6;
	st.global.u32 	[%rd3+1024], %r3;
$L__BB2_6:
	ret;

}
	// .globl	_ZN3cub18CUB_300001_SM_10006detail9transform16transform_kernelINS2_10policy_hubILb0EN4cuda3std3__45tupleIJN6thrust24THRUST_300001_SM_1000_NS6detail15normal_iteratorINSA_10device_ptrIiEEEESF_EEEE10policy1000EiNS7_10multipliesIiEESF_JPiSL_EEEvT0_iT1_T2_DpNS2_10kernel_argIT3_EE
.visible .entry _ZN3cub18CUB_300001_SM_10006detail9transform16transform_kernelINS2_10policy_hubILb0EN4cuda3std3__45tupleIJN6thrust24THRUST_300001_SM_1000_NS6detail15normal_iteratorINSA_10device_ptrIiEEEESF_EEEE10policy1000EiNS7_10multipliesIiEESF_JPiSL_EEEvT0_iT1_T2_DpNS2_10kernel_argIT3_EE(
	.param .u32 _ZN3cub18CUB_300001_SM_10006detail9transform16transform_kernelINS2_10policy_hubILb0EN4cuda3std3__45tupleIJN6thrust24THRUST_300001_SM_1000_NS6detail15normal_iteratorINSA_10device_ptrIiEEEESF_EEEE10policy1000EiNS7_10multipliesIiEESF_JPiSL_EEEvT0_iT1_T2_DpNS2_10kernel_argIT3_EE_param_0,
	.param .u32 _ZN3cub18CUB_300001_SM_10006detail9transform16transform_kernelINS2_10policy_hubILb0EN4cuda3std3__45tupleIJN6thrust24THRUST_300001_SM_1000_NS6detail15normal_iteratorINSA_10device_ptrIiEEEESF_EEEE10policy1000EiNS7_10multipliesIiEESF_JPiSL_EEEvT0_iT1_T2_DpNS2_10kernel_argIT3_EE_param_1,
	.param .align 1 .b8 _ZN3cub18CUB_300001_SM_10006detail9transform16transform_kernelINS2_10policy_hubILb0EN4cuda3std3__45tupleIJN6thrust24THRUST_300001_SM_1000_NS6detail15normal_iteratorINSA_10device_ptrIiEEEESF_EEEE10policy1000EiNS7_10multipliesIiEESF_JPiSL_EEEvT0_iT1_T2_DpNS2_10kernel_argIT3_EE_param_2[1],
	.param .align 8 .b8 _ZN3cub18CUB_300001_SM_10006detail9transform16transform_kernelINS2_10policy_hubILb0EN4cuda3std3__45tupleIJN6thrust24THRUST_300001_SM_1000_NS6detail15normal_iteratorINSA_10device_ptrIiEEEESF_EEEE10policy1000EiNS7_10multipliesIiEESF_JPiSL_EEEvT0_iT1_T2_DpNS2_10kernel_argIT3_EE_param_3[8],
	.param .align 8 .b8 _ZN3cub18CUB_300001_SM_10006detail9transform16transform_kernelINS2_10policy_hubILb0EN4cuda3std3__45tupleIJN6thrust24THRUST_300001_SM_1000_NS6detail15normal_iteratorINSA_10device_ptrIiEEEESF_EEEE10policy1000EiNS7_10multipliesIiEESF_JPiSL_EEEvT0_iT1_T2_DpNS2_10kernel_argIT3_EE_param_4[16],
	.param .align 8 .b8 _ZN3cub18CUB_300001_SM_10006detail9transform16transform_kernelINS2_10policy_hubILb0EN4cuda3std3__45tupleIJN6thrust24THRUST_300001_SM_1000_NS6detail15normal_iteratorINSA_10device_ptrIiEEEESF_EEEE10policy1000EiNS7_10multipliesIiEESF_JPiSL_EEEvT0_iT1_T2_DpNS2_10kernel_argIT3_EE_param_5[16]
)
.maxntid 128
{
	.reg .pred 	%p<28>;
	.reg .b32 	%r<194>;
	.reg .b64 	%rd<143>;
	// demoted variable
	.shared .align 8 .u64 _ZZN3cub18CUB_300001_SM_10006detail9transform23transform_kernel_ublkcpINS2_19async_copy_policy_tILi128EEEiN4cuda3std3__410multipliesIiEEN6thrust24THRUST_300001_SM_1000_NS6detail15normal_iteratorINSC_10device_ptrIiEEEEJiiEEEvT0_iT1_T2_DpNS2_16aligned_base_ptrIT3_EEE3bar;
	ld.param.u64 	%rd66, [_ZN3cub18CUB_300001_SM_10006detail9transform16transform_kernelINS2_10policy_hubILb0EN4cuda3std3__45tupleIJN6thrust24THRUST_300001_SM_1000_NS6detail15normal_iteratorINSA_10device_ptrIiEEEESF_EEEE10policy1000EiNS7_10multipliesIiEESF_JPiSL_EEEvT0_iT1_T2_DpNS2_10kernel_argIT3_EE_param_5];
	ld.param.u64 	%rd64, [_ZN3cub18CUB_300001_SM_10006detail9transform16transform_kernelINS2_10policy_hubILb0EN4cuda3std3__45tupleIJN6thrust24THRUST_300001_SM_1000_NS6detail15normal_iteratorINSA_10device_ptrIiEEEESF_EEEE10policy1000EiNS7_10multipliesIiEESF_JPiSL_EEEvT0_iT1_T2_DpNS2_10kernel_argIT3_EE_param_4];
	ld.param.u32 	%r71, [_ZN3cub18CUB_300001_SM_10006detail9transform16transform_kernelINS2_10policy_hubILb0EN4cuda3std3__45tupleIJN6thrust24THRUST_300001_SM_1000_NS6detail15normal_iteratorINSA_10device_ptrIiEEEESF_EEEE10policy1000EiNS7_10multipliesIiEESF_JPiSL_EEEvT0_iT1_T2_DpNS2_10kernel_argIT3_EE_param_0];
	ld.param.u64 	%rd67, [_ZN3cub18CUB_300001_SM_10006detail9transform16transform_kernelINS2_10policy_hubILb0EN4cuda3std3__45tupleIJN6thrust24THRUST_300001_SM_1000_NS6detail15normal_iteratorINSA_10device_ptrIiEEEESF_EEEE10policy1000EiNS7_10multipliesIiEESF_JPiSL_EEEvT0_iT1_T2_DpNS2_10kernel_argIT3_EE_param_5+8];
	ld.param.u64 	%rd65, [_ZN3cub18CUB_300001_SM_10006detail9transform16transform_kernelINS2_10policy_hubILb0EN4cuda3std3__45tupleIJN6thrust24THRUST_300001_SM_1000_NS6detail15normal_iteratorINSA_10device_ptrIiEEEESF_EEEE10policy1000EiNS7_10multipliesIiEESF_JPiSL_EEEvT0_iT1_T2_DpNS2_10kernel_argIT3_EE_param_4+8];
	ld.param.u64 	%rd68, [_ZN3cub18CUB_300001_SM_10006detail9transform16transform_kernelINS2_10policy_hubILb0EN4cuda3std3__45tupleIJN6thrust24THRUST_300001_SM_1000_NS6detail15normal_iteratorINSA_10device_ptrIiEEEESF_EEEE10policy1000EiNS7_10multipliesIiEESF_JPiSL_EEEvT0_iT1_T2_DpNS2_10kernel_argIT3_EE_param_3];
	ld.param.u32 	%r70, [_ZN3cub18CUB_300001_SM_10006detail9transform16transform_kernelINS2_10policy_hubILb0EN4cuda3std3__45tupleIJN6thrust24THRUST_300001_SM_1000_NS6detail15normal_iteratorINSA_10device_ptrIiEEEESF_EEEE10policy1000EiNS7_10multipliesIiEESF_JPiSL_EEEvT0_iT1_T2_DpNS2_10kernel_argIT3_EE_param_1];
	cvta.to.global.u64 	%rd1, %rd68;
	cvt.u32.u64 	%r1, %rd65;
	cvt.u32.u64 	%r2, %rd67;
	shl.b32 	%r3, %r70, 7;
	mov.u32 	%r72, %ctaid.x;
	mul.lo.s32 	%r4, %r3, %r72;
	sub.s32 	%r5, %r71, %r4;
	min.s32 	%r6, %r3, %r5;
	setp.eq.s32 	%p1, %r72, 0;
	add.s32 	%r74, %r72, 2;
	mov.u32 	%r75, %nctaid.x;
	setp.ge.u32 	%p2, %r74, %r75;
	shl.b32 	%r7, %r70, 9;
	or.pred  	%p3, %p1, %p2;
	@%p3 bra 	$L__BB3_5;
	mov.b32 	%r139, -1;
	// begin inline asm
	{
	 .reg .pred P_OUT; 
	elect.sync _|P_OUT, %r139;
	selp.b32 %r138, 1, 0, P_OUT; 
}
	// end inline asm
	mov.u32 	%r140, %tid.x;
	setp.gt.u32 	%p18, %r140, 31;
	setp.eq.s32 	%p19, %r138, 0;
	or.pred  	%p20, %p18, %p19;
	@%p20 bra 	$L__BB3_3;
	mov.u32 	%r141, _ZZN3cub18CUB_300001_SM_10006detail9transform23transform_kernel_ublkcpINS2_19async_copy_policy_tILi128EEEiN4cuda3std3__410multipliesIiEEN6thrust24THRUST_300001_SM_1000_NS6detail15normal_iteratorINSC_10device_ptrIiEEEEJiiEEEvT0_iT1_T2_DpNS2_16aligned_base_ptrIT3_EEE3bar;
	mov.b32 	%r142, 1;
	// begin inline asm
	mbarrier.init.shared.b64 [%r141], %r142;
	// end inline asm
	// begin inline asm
	fence.proxy.async.shared::cta; // 6.
	// end inline asm
	mul.wide.s32 	%rd120, %r4, 4;
	add.s32 	%r151, %r7, 15;
	add.s32 	%r152, %r151, %r1;
	and.b32  	%r144, %r152, -16;
	cvta.to.global.u64 	%rd121, %rd64;
	add.s64 	%rd117, %rd121, %rd120;
	mov.u32 	%r143, _ZN3cub18CUB_300001_SM_10006detail9transform4smemE;
	// begin inline asm
	cp.async.bulk.shared::cluster.global.mbarrier::complete_tx::bytes [%r143], [%rd117], %r144, [%r141];
	// end inline asm
	add.s32 	%r153, %r151, %r2;
	and.b32  	%r147, %r153, -16;
	add.s32 	%r154, %r143, %r7;
	add.s32 	%r146, %r154, 128;
	cvta.to.global.u64 	%rd122, %rd66;
	add.s64 	%rd118, %rd122, %rd120;
	// begin inline asm
	cp.async.bulk.shared::cluster.global.mbarrier::complete_tx::bytes [%r146], [%rd118], %r147, [%r141];
	// end inline asm
	add.s32 	%r150, %r147, %r144;
	// begin inline asm
	mbarrier.arrive.expect_tx.release.cta.shared::cta.b64 %rd119, [%r141], %r150; // 8. 
	// end inline asm
$L__BB3_3:
	bar.sync 	0;
	mov.u32 	%r156, _ZZN3cub18CUB_300001_SM_10006detail9transform23transform_kernel_ublkcpINS2_19async_copy_policy_tILi128EEEiN4cuda3std3__410multipliesIiEEN6thrust24THRUST_300001_SM_1000_NS6detail15normal_iteratorINSC_10device_ptrIiEEEEJiiEEEvT0_iT1_T2_DpNS2_16aligned_base_ptrIT3_EEE3bar;
$L__BB3_4:
	mov.b32 	%r157, 0;
	// begin inline asm
	{
	 .reg .pred P_OUT; 
	mbarrier.try_wait.parity.shared::cta.b64  P_OUT, [%r156], %r157;                                // 7a. 
	selp.b32 %r155, 1, 0, P_OUT; 
}
	// end inline asm
	setp.eq.s32 	%p21, %r155, 0;
	@%p21 bra 	$L__BB3_4;
	bra.uni 	$L__BB3_26;
$L__BB3_5:
	cvt.s64.s32 	%rd4, %r1;
	cvt.s64.s32 	%rd5, %r4;
	shl.b32 	%r77, %r6, 2;
	cvt.s64.s32 	%rd69, %r77;
	shr.u64 	%rd6, %rd69, 2;
	mov.u32 	%r8, %ntid.x;
	mov.u32 	%r9, %ntid.y;
	mul.lo.s32 	%r78, %r8, %r9;
	mov.u32 	%r10, %ntid.z;
	mul.lo.s32 	%r11, %r78, %r10;
	mov.u32 	%r79, %tid.x;
	mov.u32 	%r80, %tid.y;
	mov.u32 	%r81, %tid.z;
	mad.lo.s32 	%r82, %r81, %r9, %r80;
	mad.lo.s32 	%r83, %r82, %r8, %r79;
	cvt.u64.u32 	%rd140, %r83;
	setp.le.u64 	%p4, %rd6, %rd140;
	@%p4 bra 	$L__BB3_15;
	cvt.u32.u64 	%r84, %rd140;
	cvt.u64.u32 	%rd8, %r11;
	add.s32 	%r85, %r84, %r11;
	cvt.u64.u32 	%rd70, %r85;
	max.u64 	%rd71, %rd6, %rd70;
	setp.gt.u64 	%p5, %rd6, %rd70;
	selp.u64 	%rd9, 1, 0, %p5;
	add.s64 	%rd72, %rd9, %rd70;
	sub.s64 	%rd10, %rd71, %rd72;
	and.b64  	%rd73, %rd10, -4294967296;
	setp.ne.s64 	%p6, %rd73, 0;
	@%p6 bra 	$L__BB3_8;
	cvt.u32.u64 	%r86, %rd8;
	cvt.u32.u64 	%r87, %rd10;
	div.u32 	%r88, %r87, %r86;
	cvt.u64.u32 	%rd129, %r88;
	bra.uni 	$L__BB3_9;
$L__BB3_8:
	div.u64 	%rd129, %rd10, %rd8;
$L__BB3_9:
	add.s64 	%rd14, %rd129, %rd9;
	and.b64  	%rd74, %rd14, 3;
	setp.eq.s64 	%p7, %rd74, 3;
	mov.u64 	%rd133, %rd140;
	@%p7 bra 	$L__BB3_12;
	shl.b64 	%rd75, %rd140, 2;
	shl.b64 	%rd76, %rd5, 2;
	add.s64 	%rd77, %rd75, %rd76;
	add.s64 	%rd78, %rd77, %rd4;
	add.s64 	%rd131, %rd64, %rd78;
	mov.u32 	%r90, _ZN3cub18CUB_300001_SM_10006detail9transform4smemE;
	add.s32 	%r91, %r1, %r90;
	shl.b32 	%r92, %r84, 2;
	add.s32 	%r176, %r91, %r92;
	mul.lo.s32 	%r93, %r10, %r9;
	mul.lo.s32 	%r94, %r93, %r8;
	shl.b32 	%r13, %r94, 2;
	add.s64 	%rd79, %rd14, 1;
	and.b64  	%rd80, %rd79, 3;
	neg.s64 	%rd130, %rd80;
	mov.u64 	%rd133, %rd140;
$L__BB3_11:
	.pragma "nounroll";
	// begin inline asm
	cp.async.ca.shared.global [%r176], [%rd131], 4, 4;
	// end inline asm
	add.s64 	%rd133, %rd133, %rd8;
	shl.b64 	%rd82, %rd8, 2;
	add.s64 	%rd131, %rd131, %rd82;
	add.s32 	%r176, %r176, %r13;
	add.s64 	%rd130, %rd130, 1;
	setp.ne.s64 	%p8, %rd130, 0;
	@%p8 bra 	$L__BB3_11;
$L__BB3_12:
	setp.lt.u64 	%p9, %rd14, 3;
	@%p9 bra 	$L__BB3_15;
	shl.b64 	%rd24, %rd8, 2;
	shl.b64 	%rd83, %rd133, 2;
	shl.b64 	%rd84, %rd5, 2;
	add.s64 	%rd25, %rd83, %rd84;
	shl.b64 	%rd85, %rd8, 3;
	add.s64 	%rd26, %rd25, %rd85;
	add.s64 	%rd86, %rd133, %rd5;
	shl.b64 	%rd87, %rd86, 2;
	mad.lo.s64 	%rd27, %rd8, 12, %rd87;
	cvt.u32.u64 	%r96, %rd65;
	mov.u32 	%r97, _ZN3cub18CUB_300001_SM_10006detail9transform4smemE;
	add.s32 	%r98, %r96, %r97;
	mul.lo.s32 	%r99, %r10, %r9;
	mul.lo.s32 	%r100, %r99, %r8;
	shl.b32 	%r101, %r100, 2;
	cvt.u32.u64 	%r102, %rd133;
	shl.b32 	%r103, %r102, 2;
	add.s32 	%r177, %r98, %r103;
	add.s32 	%r180, %r177, %r101;
	shl.b32 	%r104, %r100, 3;
	add.s32 	%r179, %r177, %r104;
	mad.lo.s32 	%r178, %r100, 12, %r177;
	cvt.s64.s32 	%rd88, %rd65;
	add.s64 	%rd134, %rd64, %rd88;
$L__BB3_14:
	add.s64 	%rd89, %rd134, %rd25;
	// begin inline asm
	cp.async.ca.shared.global [%r177], [%rd89], 4, 4;
	// end inline asm
	add.s64 	%rd93, %rd25, %rd24;
	add.s64 	%rd90, %rd134, %rd93;
	// begin inline asm
	cp.async.ca.shared.global [%r180], [%rd90], 4, 4;
	// end inline asm
	add.s64 	%rd91, %rd134, %rd26;
	// begin inline asm
	cp.async.ca.shared.global [%r179], [%rd91], 4, 4;
	// end inline asm
	add.s64 	%rd92, %rd134, %rd27;
	// begin inline asm
	cp.async.ca.shared.global [%r178], [%rd92], 4, 4;
	// end inline asm
	add.s64 	%rd133, %rd133, %rd24;
	mul.wide.u32 	%rd94, %r11, 16;
	add.s64 	%rd134, %rd134, %rd94;
	mul.lo.s32 	%r109, %r10, %r9;
	mul.lo.s32 	%r110, %r109, %r8;
	shl.b32 	%r111, %r110, 4;
	add.s32 	%r180, %r180, %r111;
	add.s32 	%r179, %r179, %r111;
	add.s32 	%r178, %r178, %r111;
	add.s32 	%r177, %r177, %r111;
	setp.lt.u64 	%p10, %rd133, %rd6;
	@%p10 bra 	$L__BB3_14;
$L__BB3_15:
	setp.le.u64 	%p11, %rd6, %rd140;
	// begin inline asm
	cp.async.commit_group;
	// end inline asm
	cvt.s64.s32 	%rd33, %r2;
	@%p11 bra 	$L__BB3_25;
	cvt.u32.u64 	%r112, %rd140;
	cvt.u64.u32 	%rd34, %r11;
	add.s32 	%r113, %r112, %r11;
	cvt.u64.u32 	%rd95, %r113;
	max.u64 	%rd96, %rd6, %rd95;
	setp.gt.u64 	%p12, %rd6, %rd95;
	selp.u64 	%rd35, 1, 0, %p12;
	add.s64 	%rd97, %rd35, %rd95;
	sub.s64 	%rd36, %rd96, %rd97;
	and.b64  	%rd98, %rd36, -4294967296;
	setp.ne.s64 	%p13, %rd98, 0;
	@%p13 bra 	$L__BB3_18;
	cvt.u32.u64 	%r114, %rd34;
	cvt.u32.u64 	%r115, %rd36;
	div.u32 	%r116, %r115, %r114;
	cvt.u64.u32 	%rd136, %r116;
	bra.uni 	$L__BB3_19;
$L__BB3_18:
	div.u64 	%rd136, %rd36, %rd34;
$L__BB3_19:
	add.s64 	%rd40, %rd136, %rd35;
	and.b64  	%rd99, %rd40, 3;
	setp.eq.s64 	%p14, %rd99, 3;
	@%p14 bra 	$L__BB3_22;
	shl.b64 	%rd100, %rd140, 2;
	shl.b64 	%rd101, %rd5, 2;
	add.s64 	%rd102, %rd100, %rd101;
	add.s64 	%rd103, %rd102, %rd33;
	add.s64 	%rd138, %rd66, %rd103;
	shl.b64 	%rd42, %rd34, 2;
	mov.u32 	%r118, _ZN3cub18CUB_300001_SM_10006detail9transform4smemE;
	add.s32 	%r119, %r2, %r118;
	add.s32 	%r120, %r119, %r7;
	shl.b32 	%r121, %r112, 2;
	add.s32 	%r181, %r120, %r121;
	mul.lo.s32 	%r122, %r10, %r9;
	mul.lo.s32 	%r123, %r122, %r8;
	shl.b32 	%r29, %r123, 2;
	add.s64 	%rd104, %rd40, 1;
	and.b64  	%rd105, %rd104, 3;
	neg.s64 	%rd137, %rd105;
$L__BB3_21:
	.pragma "nounroll";
	add.s32 	%r124, %r181, 128;
	// begin inline asm
	cp.async.ca.shared.global [%r124], [%rd138], 4, 4;
	// end inline asm
	add.s64 	%rd140, %rd140, %rd34;
	add.s64 	%rd138, %rd138, %rd42;
	add.s32 	%r181, %r181, %r29;
	add.s64 	%rd137, %rd137, 1;
	setp.ne.s64 	%p15, %rd137, 0;
	@%p15 bra 	$L__BB3_21;
$L__BB3_22:
	setp.lt.u64 	%p16, %rd40, 3;
	@%p16 bra 	$L__BB3_25;
	shl.b64 	%rd51, %rd34, 2;
	shl.b64 	%rd107, %rd140, 2;
	shl.b64 	%rd108, %rd5, 2;
	add.s64 	%rd52, %rd107, %rd108;
	add.s64 	%rd53, %rd52, %rd51;
	shl.b64 	%rd54, %rd34, 4;
	shl.b64 	%rd109, %rd34, 3;
	add.s64 	%rd55, %rd52, %rd109;
	add.s64 	%rd110, %rd140, %rd5;
	shl.b64 	%rd111, %rd110, 2;
	mad.lo.s64 	%rd56, %rd34, 12, %rd111;
	mov.u32 	%r125, _ZN3cub18CUB_300001_SM_10006detail9transform4smemE;
	add.s32 	%r126, %r2, %r125;
	mul.lo.s32 	%r127, %r10, %r9;
	mul.lo.s32 	%r128, %r127, %r8;
	shl.b32 	%r129, %r128, 2;
	cvt.u32.u64 	%r130, %rd140;
	shl.b32 	%r131, %r130, 2;
	add.s32 	%r132, %r126, %r7;
	add.s32 	%r182, %r132, %r131;
	add.s32 	%r185, %r182, %r129;
	shl.b32 	%r33, %r128, 4;
	shl.b32 	%r133, %r128, 3;
	add.s32 	%r184, %r182, %r133;
	mad.lo.s32 	%r183, %r128, 12, %r182;
	add.s64 	%rd141, %rd66, %rd33;
$L__BB3_24:
	add.s64 	%rd113, %rd141, %rd52;
	add.s32 	%r134, %r182, 128;
	// begin inline asm
	cp.async.ca.shared.global [%r134], [%rd113], 4, 4;
	// end inline asm
	add.s64 	%rd114, %rd141, %rd53;
	add.s32 	%r135, %r185, 128;
	// begin inline asm
	cp.async.ca.shared.global [%r135], [%rd114], 4, 4;
	// end inline asm
	add.s64 	%rd115, %rd141, %rd55;
	add.s32 	%r136, %r184, 128;
	// begin inline asm
	cp.async.ca.shared.global [%r136], [%rd115], 4, 4;
	// end inline asm
	add.s64 	%rd116, %rd141, %rd56;
	add.s32 	%r137, %r183, 128;
	// begin inline asm
	cp.async.ca.shared.global [%r137], [%rd116], 4, 4;
	// end inline asm
	add.s64 	%rd140, %rd140, %rd51;
	add.s64 	%rd141, %rd141, %rd54;
	add.s32 	%r185, %r185, %r33;
	add.s32 	%r184, %r184, %r33;
	add.s32 	%r183, %r183, %r33;
	add.s32 	%r182, %r182, %r33;
	setp.lt.u64 	%p17, %rd140, %rd6;
	@%p17 bra 	$L__BB3_24;
$L__BB3_25:
	// begin inline asm
	cp.async.commit_group;
	// end inline asm
	// begin inline asm
	cp.async.wait_group 0;
	// end inline asm
	barrier.sync 	0;
$L__BB3_26:
	cvt.u32.u64 	%r45, %rd65;
	setp.gt.s32 	%p22, %r3, %r5;
	@%p22 bra 	$L__BB3_30;
	setp.lt.s32 	%p23, %r70, 1;
	@%p23 bra 	$L__BB3_35;
	mov.u32 	%r186, %tid.x;
	neg.s32 	%r189, %r70;
	add.s32 	%r158, %r2, %r7;
	shl.b32 	%r159, %r186, 2;
	add.s32 	%r160, %r158, %r159;
	mov.u32 	%r161, _ZN3cub18CUB_300001_SM_10006detail9transform4smemE;
	add.s32 	%r162, %r160, %r161;
	add.s32 	%r188, %r162, 128;
	add.s32 	%r163, %r45, %r159;
	add.s32 	%r187, %r161, %r163;
	mul.wide.s32 	%rd123, %r4, 4;
	add.s64 	%rd62, %rd1, %rd123;
$L__BB3_29:
	.pragma "nounroll";
	mul.wide.s32 	%rd124, %r186, 4;
	add.s64 	%rd125, %rd62, %rd124;
	ld.shared.u32 	%r164, [%r187];
	ld.shared.u32 	%r165, [%r188];
	mul.lo.s32 	%r166, %r165, %r164;
	st.global.u32 	[%rd125], %r166;
	add.s32 	%r189, %r189, 1;
	setp.eq.s32 	%p24, %r189, 0;
	add.s32 	%r188, %r188, 512;
	add.s32 	%r187, %r187, 512;
	add.s32 	%r186, %r186, 128;
	@%p24 bra 	$L__BB3_35;
	bra.uni 	$L__BB3_29;
$L__BB3_30:
	setp.lt.s32 	%p25, %r70, 1;
	@%p25 bra 	$L__BB3_35;
	mov.u32 	%r190, %tid.x;
	neg.s32 	%r193, %r70;
	add.s32 	%r167, %r2, %r7;
	shl.b32 	%r168, %r190, 2;
	add.s32 	%r169, %r167, %r168;
	mov.u32 	%r170, _ZN3cub18CUB_300001_SM_10006detail9transform4smemE;
	add.s32 	%r171, %r169, %r170;
	add.s32 	%r192, %r171, 128;
	add.s32 	%r172, %r45, %r168;
	add.s32 	%r191, %r170, %r172;
	mul.wide.s32 	%rd126, %r4, 4;
	add.s64 	%rd63, %rd1, %rd126;
$L__BB3_32:
	.pragma "nounroll";
	setp.ge.s32 	%p26, %r190, %r6;
	@%p26 bra 	$L__BB3_34;
	ld.shared.u32 	%r173, [%r191];
	ld.shared.u32 	%r174, [%r192];
	mul.lo.s32 	%r175, %r174, %r173;
	mul.wide.s32 	%rd127, %r190, 4;
	add.s64 	%rd128, %rd63, %rd127;
	st.global.u32 	[%rd128], %r175;
$L__BB3_34:
	add.s32 	%r193, %r193, 1;
	setp.ne.s32 	%p27, %r193, 0;
	add.s32 	%r192, %r192, 512;
	add.s32 	%r191, %r191, 512;
	add.s32 	%r190, %r190, 128;
	@%p27 bra 	$L__BB3_32;
$L__BB3_35:
	ret;

}
	// .globl	_ZN3cub18CUB_300001_SM_10006detail9transform16transform_kernelINS2_10policy_hubILb0EN4cuda3std3__45tupleIJN6thrust24THRUST_300001_SM_1000_NS6detail15normal_iteratorINSA_10device_ptrIiEEEESF_EEEE10policy1000ElNS7_10multipliesIiEESF_JPiSL_EEEvT0_iT1_T2_DpNS2_10kernel_argIT3_EE
.visible .entry _ZN3cub18CUB_300001_SM_10006detail9transform16transform_kernelINS2_10policy_hubILb0EN4cuda3std3__45tupleIJN6thrust24THRUST_300001_SM_1000_NS6detail15normal_iteratorINSA_10device_ptrIiEEEESF_EEEE10policy1000ElNS7_10multipliesIiEESF_JPiSL_EEEvT0_iT1_T2_DpNS2_10kernel_argIT3_EE(
	.param .u64 _ZN3cub18CUB_300001_SM_10006detail9transform16transform_kernelINS2_10policy_hubILb0EN4cuda3std3__45tupleIJN6thrust24THRUST_300001_SM_1000_NS6detail15normal_iteratorINSA_10device_ptrIiEEEESF_EEEE10policy1000ElNS7_10multipliesIiEESF_JPiSL_EEEvT0_iT1_T2_DpNS2_10kernel_argIT3_EE_param_0,
	.param .u32 _ZN3cub18CUB_300001_SM_10006detail9transform16transform_kernelINS2_10policy_hubILb0EN4cuda3std3__45tupleIJN6thrust24THRUST_300001_SM_1000_NS6detail15normal_iteratorINSA_10device_ptrIiEEEESF_EEEE10policy1000ElNS7_10multipliesIiEESF_JPiSL_EEEvT0_iT1_T2_DpNS2_10kernel_argIT3_EE_param_1,
	.param .align 1 .b8 _ZN3cub18CUB_300001_SM_10006detail9transform16transform_kernelINS2_10policy_hubILb0EN4cuda3std3__45tupleIJN6thrust24THRUST_300001_SM_1000_NS6detail15normal_iteratorINSA_10device_ptrIiEEEESF_EEEE10policy1000ElNS7_10multipliesIiEESF_JPiSL_EEEvT0_iT1_T2_DpNS2_10kernel_argIT3_EE_param_2[1],
	.param .align 8 .b8 _ZN3cub18CUB_300001_SM_10006detail9transform16transform_kernelINS2_10policy_hubILb0EN4cuda3std3__45tupleIJN6thrust24THRUST_300001_SM_1000_NS6detail15normal_iteratorINSA_10device_ptrIiEEEESF_EEEE10policy1000ElNS7_10multipliesIiEESF_JPiSL_EEEvT0_iT1_T2_DpNS2_10kernel_argIT3_EE_param_3[8],
	.param .align 8 .b8 _ZN3cub18CUB_300001_SM_10006detail9transform16transform_kernelINS2_10policy_hubILb0EN4cuda3std3__45tupleIJN6thrust24THRUST_300001_SM_1000_NS6detail15normal_iteratorINSA_10device_ptrIiEEEESF_EEEE10policy1000ElNS7_10multipliesIiEESF_JPiSL_EEEvT0_iT1_T2_DpNS2_10kernel_argIT3_EE_param_4[16],
	.param .align 8 .b8 _ZN3cub18CUB_300001_SM_10006detail9transform16transform_kernelINS2_10policy_hubILb0EN4cuda3std3__45tupleIJN6thrust24THRUST_300001_SM_1000_NS6detail15normal_iteratorINSA_10device_ptrIiEEEESF_EEEE10policy1000ElNS7_10multipliesIiEESF_JPiSL_EEEvT0_iT1_T2_DpNS2_10kernel_argIT3_EE_param_5[16]
)
.maxntid 128
{
	.reg .pred 	%p<28>;
	.reg .b32 	%r<187>;
	.reg .b64 	%rd<147>;
	// demoted variable
	.shared .align 8 .u64 _ZZN3cub18CUB_300001_SM_10006detail9transform23transform_kernel_ublkcpINS2_19async_copy_policy_tILi128EEElN4cuda3std3__410multipliesIiEEN6thrust24THRUST_300001_SM_1000_NS6detail15normal_iteratorINSC_10device_ptrIiEEEEJiiEEEvT0_iT1_T2_DpNS2_16aligned_base_ptrIT3_EEE3bar;
	ld.param.u64 	%rd68, [_ZN3cub18CUB_300001_SM_10006detail9transform16transform_kernelINS2_10policy_hubILb0EN4cuda3std3__45tupleIJN6thrust24THRUST_300001_SM_1000_NS6detail15normal_iteratorINSA_10device_ptrIiEEEESF_EEEE10policy1000ElNS7_10multipliesIiEESF_JPiSL_EEEvT0_iT1_T2_DpNS2_10kernel_argIT3_EE_param_5];
	ld.param.u64 	%rd66, [_ZN3cub18CUB_300001_SM_10006detail9transform16transform_kernelINS2_10policy_hubILb0EN4cuda3std3__45tupleIJN6thrust24THRUST_300001_SM_1000_NS6detail15normal_iteratorINSA_10device_ptrIiEEEESF_EEEE10policy1000ElNS7_10multipliesIiEESF_JPiSL_EEEvT0_iT1_T2_DpNS2_10kernel_argIT3_EE_param_4];
	ld.param.u64 	%rd70, [_ZN3cub18CUB_300001_SM_10006detail9transform16transform_kernelINS2_10policy_hubILb0EN4cuda3std3__45tupleIJN6thrust24THRUST_300001_SM_1000_NS6detail15normal_iteratorINSA_10device_ptrIiEEEESF_EEEE10policy1000ElNS7_10multipliesIiEESF_JPiSL_EEEvT0_iT1_T2_DpNS2_10kernel_argIT3_EE_param_0];
	ld.param.u64 	%rd69, [_ZN3cub18CUB_300001_SM_10006detail9transform16transform_kernelINS2_10policy_hubILb0EN4cuda3std3__45tupleIJN6thrust24THRUST_300001_SM_1000_NS6detail15normal_iteratorINSA_10device_ptrIiEEEESF_EEEE10policy1000ElNS7_10multipliesIiEESF_JPiSL_EEEvT0_iT1_T2_DpNS2_10kernel_argIT3_EE_param_5+8];
	ld.param.u64 	%rd67, [_ZN3cub18CUB_300001_SM_10006detail9transform16transform_kernelINS2_10policy_hubILb0EN4cuda3std3__45tupleIJN6thrust24THRUST_300001_SM_1000_NS6detail15normal_iteratorINSA_10device_ptrIiEEEESF_EEEE10policy1000ElNS7_10multipliesIiEESF_JPiSL_EEEvT0_iT1_T2_DpNS2_10kernel_argIT3_EE_param_4+8];
	ld.param.u64 	%rd71, [_ZN3cub18CUB_300001_SM_10006detail9transform16transform_kernelINS2_10policy_hubILb0EN4cuda3std3__45tupleIJN6thrust24THRUST_300001_SM_1000_NS6detail15normal_iteratorINSA_10device_ptrIiEEEESF_EEEE10policy1000ElNS7_10multipliesIiEESF_JPiSL_EEEvT0_iT1_T2_DpNS2_10kernel_argIT3_EE_param_3];
	ld.param.u32 	%r68, [_ZN3cub18CUB_300001_SM_10006detail9transform16transform_kernelINS2_10policy_hubILb0EN4cuda3std3__45tupleIJN6thrust24THRUST_300001_SM_1000_NS6detail15normal_iteratorINSA_10device_ptrIiEEEESF_EEEE10policy1000ElNS7_10multipliesIiEESF_JPiSL_EEEvT0_iT1_T2_DpNS2_10kernel_argIT3_EE_param_1];
	cvta.to.global.u64 	%rd1, %rd71;
	cvt.u32.u64 	%r1, %rd67;
	cvt.u32.u64 	%r2, %rd69;
	shl.b32 	%r3, %r68, 7;
	mov.u32 	%r69, %ctaid.x;
	cvt.u64.u32 	%rd72, %r69;
	cvt.s64.s32 	%rd73, %r3;
	mul.lo.s64 	%rd4, %rd73, %rd72;
	sub.s64 	%rd74, %rd70, %rd4;
	min.s64 	%rd75, %rd74, %rd73;
	cvt.u32.u64 	%r4, %rd75;
	setp.eq.s32 	%p1, %r69, 0;
	add.s32 	%r71, %r69, 2;
	mov.u32 	%r72, %nctaid.x;
	setp.ge.u32 	%p2, %r71, %r72;
	shl.b32 	%r5, %r68, 9;
	or.pred  	%p3, %p1, %p2;
	@%p3 bra 	$L__BB4_5;
	mov.b32 	%r132, -1;
	// begin inline asm
	{
	 .reg .pred P_OUT; 
	elect.sync _|P_OUT, %r132;
	selp.b32 %r131, 1, 0, P_OUT; 
}
	// end inline asm
	mov.u32 	%r133, %tid.x;
	setp.gt.u32 	%p18, %r133, 31;
	setp.eq.s32 	%p19, %r131, 0;
	or.pred  	%p20, %p18, %p19;
	@%p20 bra 	$L__BB4_3;
	mov.u32 	%r134, _ZZN3cub18CUB_300001_SM_10006detail9transform23transform_kernel_ublkcpINS2_19async_copy_policy_tILi128EEElN4cuda3std3__410multipliesIiEEN6thrust24THRUST_300001_SM_1000_NS6detail15normal_iteratorINSC_10device_ptrIiEEEEJiiEEEvT0_iT1_T2_DpNS2_16aligned_base_ptrIT3_EEE3bar;
	mov.b32 	%r135, 1;
	// begin inline asm
	mbarrier.init.shared.b64 [%r134], %r135;
	// end inline asm
	// begin inline asm
	fence.proxy.async.shared::cta; // 6.
	// end inline asm
	shl.b64 	%rd124, %rd4, 2;
	add.s32 	%r144, %r5, 15;
	add.s32 	%r145, %r144, %r1;
	and.b32  	%r137, %r145, -16;
	cvta.to.global.u64 	%rd125, %rd66;
	add.s64 	%rd121, %rd125, %rd124;
	mov.u32 	%r136, _ZN3cub18CUB_300001_SM_10006detail9transform4smemE;
	// begin inline asm
	cp.async.bulk.shared::cluster.global.mbarrier::complete_tx::bytes [%r136], [%rd121], %r137, [%r134];
	// end inline asm
	add.s32 	%r146, %r144, %r2;
	and.b32  	%r140, %r146, -16;
	add.s32 	%r147, %r136, %r5;
	add.s32 	%r139, %r147, 128;
	cvta.to.global.u64 	%rd126, %rd68;
	add.s64 	%rd122, %rd126, %rd124;
	// begin inline asm
	cp.async.bulk.shared::cluster.global.mbarrier::complete_tx::bytes [%r139], [%rd122], %r140, [%r134];
	// end inline asm
	add.s32 	%r143, %r140, %r137;
	// begin inline asm
	mbarrier.arrive.expect_tx.release.cta.shared::cta.b64 %rd123, [%r134], %r143; // 8. 
	// end inline asm
$L__BB4_3:
	bar.sync 	0;
	mov.u32 	%r149, _ZZN3cub18CUB_300001_SM_10006detail9transform23transform_kernel_ublkcpINS2_19async_copy_policy_tILi128EEElN4cuda3std3__410multipliesIiEEN6thrust24THRUST_300001_SM_1000_NS6detail15normal_iteratorINSC_10device_ptrIiEEEEJiiEEEvT0_iT1_T2_DpNS2_16aligned_base_ptrIT3_EEE3bar;
$L__BB4_4:
	mov.b32 	%r150, 0;
	// begin inline asm
	{
	 .reg .pred P_OUT; 
	mbarrier.try_wait.parity.shared::cta.b64  P_OUT, [%r149], %r150;                                // 7a. 
	selp.b32 %r148, 1, 0, P_OUT; 
}
	// end inline asm
	setp.eq.s32 	%p21, %r148, 0;
	@%p21 bra 	$L__BB4_4;
	bra.uni 	$L__BB4_26;
$L__BB4_5:
	cvt.s64.s32 	%rd5, %r1;
	shl.b32 	%r74, %r4, 2;
	cvt.s64.s32 	%rd76, %r74;
	shr.u64 	%rd6, %rd76, 2;
	mov.u32 	%r6, %ntid.x;
	mov.u32 	%r7, %ntid.y;
	mul.lo.s32 	%r75, %r6, %r7;
	mov.u32 	%r8, %ntid.z;
	mul.lo.s32 	%r9, %r75, %r8;
	mov.u32 	%r76, %tid.x;
	mov.u32 	%r77, %tid.y;
	mov.u32 	%r78, %tid.z;
	mad.lo.s32 	%r79, %r78, %r7, %r77;
	mad.lo.s32 	%r80, %r79, %r6, %r76;
	cvt.u64.u32 	%rd144, %r80;
	setp.le.u64 	%p4, %rd6, %rd144;
	@%p4 bra 	$L__BB4_15;
	cvt.u32.u64 	%r81, %rd144;
	cvt.u64.u32 	%rd8, %r9;
	add.s32 	%r82, %r81, %r9;
	cvt.u64.u32 	%rd77, %r82;
	max.u64 	%rd78, %rd6, %rd77;
	setp.gt.u64 	%p5, %rd6, %rd77;
	selp.u64 	%rd9, 1, 0, %p5;
	add.s64 	%rd79, %rd9, %rd77;
	sub.s64 	%rd10, %rd78, %rd79;
	and.b64  	%rd80, %rd10, -4294967296;
	setp.ne.s64 	%p6, %rd80, 0;
	@%p6 bra 	$L__BB4_8;
	cvt.u32.u64 	%r83, %rd8;
	cvt.u32.u64 	%r84, %rd10;
	div.u32 	%r85, %r84, %r83;
	cvt.u64.u32 	%rd133, %r85;
	bra.uni 	$L__BB4_9;
$L__BB4_8:
	div.u64 	%rd133, %rd10, %rd8;
$L__BB4_9:
	add.s64 	%rd14, %rd133, %rd9;
	and.b64  	%rd81, %rd14, 3;
	setp.eq.s64 	%p7, %rd81, 3;
	mov.u64 	%rd137, %rd144;
	@%p7 bra 	$L__BB4_12;
	shl.b64 	%rd82, %rd4, 2;
	shl.b64 	%rd83, %rd144, 2;
	add.s64 	%rd84, %rd82, %rd83;
	add.s64 	%rd85, %rd84, %rd5;
	add.s64 	%rd135, %rd66, %rd85;
	shl.b64 	%rd16, %rd8, 2;
	mov.u32 	%r87, _ZN3cub18CUB_300001_SM_10006detail9transform4smemE;
	add.s32 	%r88, %r1, %r87;
	shl.b32 	%r89, %r81, 2;
	add.s32 	%r169, %r88, %r89;
	mul.lo.s32 	%r90, %r8, %r7;
	mul.lo.s32 	%r91, %r90, %r6;
	shl.b32 	%r11, %r91, 2;
	add.s64 	%rd86, %rd14, 1;
	and.b64  	%rd87, %rd86, 3;
	neg.s64 	%rd134, %rd87;
	mov.u64 	%rd137, %rd144;
$L__BB4_11:
	.pragma "nounroll";
	// begin inline asm
	cp.async.ca.shared.global [%r169], [%rd135], 4, 4;
	// end inline asm
	add.s64 	%rd137, %rd137, %rd8;
	add.s64 	%rd135, %rd135, %rd16;
	add.s32 	%r169, %r169, %r11;
	add.s64 	%rd134, %rd134, 1;
	setp.ne.s64 	%p8, %rd134, 0;
	@%p8 bra 	$L__BB4_11;
$L__BB4_12:
	setp.lt.u64 	%p9, %rd14, 3;
	@%p9 bra 	$L__BB4_15;
	shl.b64 	%rd25, %rd8, 2;
	shl.b64 	%rd89, %rd4, 2;
	shl.b64 	%rd90, %rd137, 2;
	add.s64 	%rd26, %rd89, %rd90;
	shl.b64 	%rd27, %rd8, 4;
	shl.b64 	%rd91, %rd8, 3;
	add.s64 	%rd28, %rd26, %rd91;
	add.s64 	%rd92, %rd137, %rd4;
	shl.b64 	%rd93, %rd92, 2;
	mad.lo.s64 	%rd29, %rd8, 12, %rd93;
	mov.u32 	%r93, _ZN3cub18CUB_300001_SM_10006detail9transform4smemE;
	add.s32 	%r94, %r1, %r93;
	mul.lo.s32 	%r95, %r8, %r7;
	mul.lo.s32 	%r96, %r95, %r6;
	shl.b32 	%r97, %r96, 2;
	cvt.u32.u64 	%r98, %rd137;
	shl.b32 	%r99, %r98, 2;
	add.s32 	%r170, %r94, %r99;
	add.s32 	%r173, %r170, %r97;
	shl.b32 	%r15, %r96, 4;
	shl.b32 	%r100, %r96, 3;
	add.s32 	%r172, %r170, %r100;
	mad.lo.s32 	%r171, %r96, 12, %r170;
	cvt.s64.s32 	%rd94, %r1;
	add.s64 	%rd138, %rd66, %rd94;
$L__BB4_14:
	add.s64 	%rd95, %rd138, %rd26;
	// begin inline asm
	cp.async.ca.shared.global [%r170], [%rd95], 4, 4;
	// end inline asm
	add.s64 	%rd99, %rd26, %rd25;
	add.s64 	%rd96, %rd138, %rd99;
	// begin inline asm
	cp.async.ca.shared.global [%r173], [%rd96], 4, 4;
	// end inline asm
	add.s64 	%rd97, %rd138, %rd28;
	// begin inline asm
	cp.async.ca.shared.global [%r172], [%rd97], 4, 4;
	// end inline asm
	add.s64 	%rd98, %rd138, %rd29;
	// begin inline asm
	cp.async.ca.shared.global [%r171], [%rd98], 4, 4;
	// end inline asm
	add.s64 	%rd137, %rd137, %rd25;
	add.s64 	%rd138, %rd138, %rd27;
	add.s32 	%r173, %r173, %r15;
	add.s32 	%r172, %r172, %r15;
	add.s32 	%r171, %r171, %r15;
	add.s32 	%r170, %r170, %r15;
	setp.lt.u64 	%p10, %rd137, %rd6;
	@%p10 bra 	$L__BB4_14;
$L__BB4_15:
	setp.le.u64 	%p11, %rd6, %rd144;
	// begin inline asm
	cp.async.commit_group;
	// end inline asm
	cvt.s64.s32 	%rd35, %r2;
	@%p11 bra 	$L__BB4_25;
	cvt.u32.u64 	%r105, %rd144;
	cvt.u64.u32 	%rd36, %r9;
	add.s32 	%r106, %r105, %r9;
	cvt.u64.u32 	%rd100, %r106;
	max.u64 	%rd101, %rd6, %rd100;
	setp.gt.u64 	%p12, %rd6, %rd100;
	selp.u64 	%rd37, 1, 0, %p12;
	add.s64 	%rd102, %rd37, %rd100;
	sub.s64 	%rd38, %rd101, %rd102;
	and.b64  	%rd103, %rd38, -4294967296;
	setp.ne.s64 	%p13, %rd103, 0;
	@%p13 bra 	$L__BB4_18;
	cvt.u32.u64 	%r107, %rd36;
	cvt.u32.u64 	%r108, %rd38;
	div.u32 	%r109, %r108, %r107;
	cvt.u64.u32 	%rd140, %r109;
	bra.uni 	$L__BB4_19;
$L__BB4_18:
	div.u64 	%rd140, %rd38, %rd36;
$L__BB4_19:
	add.s64 	%rd42, %rd140, %rd37;
	and.b64  	%rd104, %rd42, 3;
	setp.eq.s64 	%p14, %rd104, 3;
	@%p14 bra 	$L__BB4_22;
	shl.b64 	%rd105, %rd4, 2;
	shl.b64 	%rd106, %rd144, 2;
	add.s64 	%rd107, %rd105, %rd106;
	add.s64 	%rd108, %rd107, %rd35;
	add.s64 	%rd142, %rd68, %rd108;
	shl.b64 	%rd44, %rd36, 2;
	mov.u32 	%r111, _ZN3cub18CUB_300001_SM_10006detail9transform4smemE;
	add.s32 	%r112, %r2, %r111;
	add.s32 	%r113, %r112, %r5;
	shl.b32 	%r114, %r105, 2;
	add.s32 	%r174, %r113, %r114;
	mul.lo.s32 	%r115, %r8, %r7;
	mul.lo.s32 	%r116, %r115, %r6;
	shl.b32 	%r28, %r116, 2;
	add.s64 	%rd109, %rd42, 1;
	and.b64  	%rd110, %rd109, 3;
	neg.s64 	%rd141, %rd110;
$L__BB4_21:
	.pragma "nounroll";
	add.s32 	%r117, %r174, 128;
	// begin inline asm
	cp.async.ca.shared.global [%r117], [%rd142], 4, 4;
	// end inline asm
	add.s64 	%rd144, %rd144, %rd36;
	add.s64 	%rd142, %rd142, %rd44;
	add.s32 	%r174, %r174, %r28;
	add.s64 	%rd141, %rd141, 1;
	setp.ne.s64 	%p15, %rd141, 0;
	@%p15 bra 	$L__BB4_21;
$L__BB4_22:
	setp.lt.u64 	%p16, %rd42, 3;
	@%p16 bra 	$L__BB4_25;
	shl.b64 	%rd53, %rd36, 2;
	shl.b64 	%rd112, %rd4, 2;
	shl.b64 	%rd113, %rd144, 2;
	add.s64 	%rd54, %rd112, %rd113;
	add.s64 	%rd55, %rd54, %rd53;
	shl.b64 	%rd56, %rd36, 4;
	shl.b64 	%rd114, %rd36, 3;
	add.s64 	%rd57, %rd54, %rd114;
	add.s64 	%rd115, %rd144, %rd4;
	shl.b64 	%rd116, %rd115, 2;
	mad.lo.s64 	%rd58, %rd36, 12, %rd116;
	mov.u32 	%r118, _ZN3cub18CUB_300001_SM_10006detail9transform4smemE;
	add.s32 	%r119, %r2, %r118;
	mul.lo.s32 	%r120, %r8, %r7;
	mul.lo.s32 	%r121, %r120, %r6;
	shl.b32 	%r122, %r121, 2;
	cvt.u32.u64 	%r123, %rd144;
	shl.b32 	%r124, %r123, 2;
	add.s32 	%r125, %r119, %r5;
	add.s32 	%r175, %r125, %r124;
	add.s32 	%r178, %r175, %r122;
	shl.b32 	%r32, %r121, 4;
	shl.b32 	%r126, %r121, 3;
	add.s32 	%r177, %r175, %r126;
	mad.lo.s32 	%r176, %r121, 12, %r175;
	add.s64 	%rd145, %rd68, %rd35;
$L__BB4_24:
	add.s64 	%rd117, %rd145, %rd54;
	add.s32 	%r127, %r175, 128;
	// begin inline asm
	cp.async.ca.shared.global [%r127], [%rd117], 4, 4;
	// end inline asm
	add.s64 	%rd118, %rd145, %rd55;
	add.s32 	%r128, %r178, 128;
	// begin inline asm
	cp.async.ca.shared.global [%r128], [%rd118], 4, 4;
	// end inline asm
	add.s64 	%rd119, %rd145, %rd57;
	add.s32 	%r129, %r177, 128;
	// begin inline asm
	cp.async.ca.shared.global [%r129], [%rd119], 4, 4;
	// end inline asm
	add.s64 	%rd120, %rd145, %rd58;
	add.s32 	%r130, %r176, 128;
	// begin inline asm
	cp.async.ca.shared.global [%r130], [%rd120], 4, 4;
	// end inline asm
	add.s64 	%rd144, %rd144, %rd53;
	add.s64 	%rd145, %rd145, %rd56;
	add.s32 	%r178, %r178, %r32;
	add.s32 	%r177, %r177, %r32;
	add.s32 	%r176, %r176, %r32;
	add.s32 	%r175, %r175, %r32;
	setp.lt.u64 	%p17, %rd144, %rd6;
	@%p17 bra 	$L__BB4_24;
$L__BB4_25:
	// begin inline asm
	cp.async.commit_group;
	// end inline asm
	// begin inline asm
	cp.async.wait_group 0;
	// end inline asm
	barrier.sync 	0;
$L__BB4_26:
	setp.eq.s32 	%p22, %r3, %r4;
	@%p22 bra 	$L__BB4_32;
	setp.lt.s32 	%p23, %r68, 1;
	@%p23 bra 	$L__BB4_35;
	mov.u32 	%r183, %tid.x;
	neg.s32 	%r186, %r68;
	add.s32 	%r151, %r2, %r5;
	shl.b32 	%r152, %r183, 2;
	add.s32 	%r153, %r151, %r152;
	mov.u32 	%r154, _ZN3cub18CUB_300001_SM_10006detail9transform4smemE;
	add.s32 	%r155, %r153, %r154;
	add.s32 	%r185, %r155, 128;
	add.s32 	%r156, %r1, %r152;
	add.s32 	%r184, %r154, %r156;
	shl.b64 	%rd127, %rd4, 2;
	add.s64 	%rd64, %rd1, %rd127;
$L__BB4_29:
	.pragma "nounroll";
	setp.ge.s32 	%p24, %r183, %r4;
	@%p24 bra 	$L__BB4_31;
	ld.shared.u32 	%r157, [%r184];
	ld.shared.u32 	%r158, [%r185];
	mul.lo.s32 	%r159, %r158, %r157;
	mul.wide.s32 	%rd128, %r183, 4;
	add.s64 	%rd129, %rd64, %rd128;
	st.global.u32 	[%rd129], %r159;
$L__BB4_31:
	add.s32 	%r186, %r186, 1;
	setp.ne.s32 	%p25, %r186, 0;
	add.s32 	%r185, %r185, 512;
	add.s32 	%r184, %r184, 512;
	add.s32 	%r183, %r183, 128;
	@%p25 bra 	$L__BB4_29;
	bra.uni 	$L__BB4_35;
$L__BB4_32:
	setp.lt.s32 	%p26, %r68, 1;
	@%p26 bra 	$L__BB4_35;
	mov.u32 	%r179, %tid.x;
	neg.s32 	%r182, %r68;
	add.s32 	%r160, %r2, %r5;
	shl.b32 	%r161, %r179, 2;
	add.s32 	%r162, %r160, %r161;
	mov.u32 	%r163, _ZN3cub18CUB_300001_SM_10006detail9transform4smemE;
	add.s32 	%r164, %r162, %r163;
	add.s32 	%r181, %r164, 128;
	add.s32 	%r165, %r1, %r161;
	add.s32 	%r180, %r163, %r165;
	shl.b64 	%rd130, %rd4, 2;
	add.s64 	%rd65, %rd1, %rd130;
$L__BB4_34:
	.pragma "nounroll";
	mul.wide.s32 	%rd131, %r179, 4;
	add.s64 	%rd132, %rd65, %rd131;
	ld.shared.u32 	%r166, [%r180];
	ld.shared.u32 	%r167, [%r181];
	mul.lo.s32 	%r168, %r167, %r166;
	st.global.u32 	[%rd132], %r168;
	add.s32 	%r182, %r182, 1;
	setp.eq.s32 	%p27, %r182, 0;
	add.s32 	%r181, %r181, 512;
	add.s32 	%r180, %r180, 512;
	add.s32 	%r179, %r179, 128;
	@%p27 bra 	$L__BB4_35;
	bra.uni 	$L__BB4_34;
$L__BB4_35:
	ret;

}


// ===== COMPILED SASS (sm_100) =====

	.target	sm_100

	.elftype	@"ET_EXEC"


//--------------------- .note.nv.tkinfo           --------------------------
	.section	.note.nv.tkinfo,"",@"SHT_NOTE"
	.sectionflags	@"SHF_NOTE_NV_TKINFO"
	.tkinfo
        /*0018*/ 	.word	0x00000002
        /*0030*/ 	.string	""
        /*0030*/ 	.string	"ptxas"
        /*0030*/ 	.string	"Cuda compilation tools, release 13.0, V13.0.88"
        /*0030*/ 	.string	"Build cuda_13.0.r13.0/compiler.36424714_0"
        /*0030*/ 	.string	"-arch sm_100 -m 64 "



//--------------------- .note.nv.cuinfo           --------------------------
	.section	.note.nv.cuinfo,"",@"SHT_NOTE"
	.sectionflags	@"SHF_NOTE_NV_CUINFO"
        /*0018*/ 	.short	0x0002
        /*001a*/ 	.short	0x0064
        /*001c*/ 	.short	0x0082
	.zero		2


//--------------------- .nv.info                  --------------------------
	.section	.nv.info,"",@"SHT_CUDA_INFO"
	.align	4


	//----- nvinfo : EIATTR_REGCOUNT
	.align		4
        /*0000*/ 	.byte	0x04, 0x2f
        /*0002*/ 	.short	(.L_44 - .L_43)
	.align		4
.L_43:
        /*0004*/ 	.word	index@(_Z5gFuncPiS_S_i)
        /*0008*/ 	.word	0x0000000c


	//----- nvinfo : EIATTR_FRAME_SIZE
	.align		4
.L_44:
        /*000c*/ 	.byte	0x04, 0x11
        /*000e*/ 	.short	(.L_46 - .L_45)
	.align		4
.L_45:
        /*0010*/ 	.word	index@(_Z5gFuncPiS_S_i)
        /*0014*/ 	.word	0x00000000


	//----- nvinfo : EIATTR_REGCOUNT
	.align		4
.L_46:
        /*0018*/ 	.byte	0x04, 0x2f
        /*001a*/ 	.short	(.L_48 - .L_47)
	.align		4
.L_47:
        /*001c*/ 	.word	index@(_ZN3cub18CUB_300001_SM_10006detail11EmptyKernelIvEEvv)
        /*0020*/ 	.word	0x00000004


	//----- nvinfo : EIATTR_FRAME_SIZE
	.align		4
.L_48:
        /*0024*/ 	.byte	0x04, 0x11
        /*0026*/ 	.short	(.L_50 - .L_49)
	.align		4
.L_49:
        /*0028*/ 	.word	index@(_ZN3cub18CUB_300001_SM_10006detail11EmptyKernelIvEEvv)
        /*002c*/ 	.word	0x00000000


	//----- nvinfo : EIATTR_REGCOUNT
	.align		4
.L_50:
        /*0030*/ 	.byte	0x04, 0x2f
        /*0032*/ 	.short	(.L_52 - .L_51)
	.align		4
.L_51:
        /*0034*/ 	.word	index@(_ZN3cub18CUB_300001_SM_10006detail8for_each13static_kernelINS2_12policy_hub_t12policy_500_tEmN6thrust24THRUST_300001_SM_1000_NS8cuda_cub20__uninitialized_fill7functorINS7_10device_ptrIiEEiEEEEvT0_T1_)
        /*0038*/ 	.word	0x00000008


	//----- nvinfo : EIATTR_FRAME_SIZE
	.align		4
.L_52:
        /*003c*/ 	.byte	0x04, 0x11
        /*003e*/ 	.short	(.L_54 - .L_53)
	.align		4
.L_53:
        /*0040*/ 	.word	index@(_ZN3cub18CUB_300001_SM_10006detail8for_each13static_kernelINS2_12policy_hub_t12policy_500_tEmN6thrust24THRUST_300001_SM_1000_NS8cuda_cub20__uninitialized_fill7functorINS7_10device_ptrIiEEiEEEEvT0_T1_)
        /*0044*/ 	.word	0x00000000


	//----- nvinfo : EIATTR_REGCOUNT
	.align		4
.L_54:
        /*0048*/ 	.byte	0x04, 0x2f
        /*004a*/ 	.short	(.L_56 - .L_55)
	.align		4
.L_55:
        /*004c*/ 	.word	index@(_ZN3cub18CUB_300001_SM_10006detail9transform16transform_kernelINS2_10policy_hubILb0EN4cuda3std3__45tupleIJN6thrust24THRUST_300001_SM_1000_NS6detail15normal_iteratorINSA_10device_ptrIiEEEESF_EEEE10policy1000EiNS7_10multipliesIiEESF_JPiSL_EEEvT0_iT1_T2_DpNS2_10kernel_argIT3_EE)
        /*0050*/ 	.word	0x00000020


	//----- nvinfo : EIATTR_FRAME_SIZE
	.align		4
.L_56:
        /*0054*/ 	.byte	0x04, 0x11
        /*0056*/ 	.short	(.L_58 - .L_57)
	.align		4
.L_57:
        /*0058*/ 	.word	index@($__internal_1_$__cuda_sm20_div_u64)
        /*005c*/ 	.word	0x00000000


	//----- nvinfo : EIATTR_FRAME_SIZE
	.align		4
.L_58:
        /*0060*/ 	.byte	0x04, 0x11
        /*0062*/ 	.short	(.L_60 - .L_59)
	.align		4
.L_59:
        /*0064*/ 	.word	index@(_ZN3cub18CUB_300001_SM_10006detail9transform16transform_kernelINS2_10policy_hubILb0EN4cuda3std3__45tupleIJN6thrust24THRUST_300001_SM_1000_NS6detail15normal_iteratorINSA_10device_ptrIiEEEESF_EEEE10policy1000EiNS7_10multipliesIiEESF_JPiSL_EEEvT0_iT1_T2_DpNS2_10kernel_argIT3_EE)
        /*0068*/ 	.word	0x00000000


	//----- nvinfo : EIATTR_REGCOUNT
	.align		4
.L_60:
        /*006c*/ 	.byte	0x04, 0x2f
        /*006e*/ 	.short	(.L_62 - .L_61)
	.align		4
.L_61:
        /*0070*/ 	.word	index@(_ZN3cub18CUB_300001_SM_10006detail9transform16transform_kernelINS2_10policy_hubILb0EN4cuda3std3__45tupleIJN6thrust24THRUST_300001_SM_1000_NS6detail15normal_iteratorINSA_10device_ptrIiEEEESF_EEEE10policy1000ElNS7_10multipliesIiEESF_JPiSL_EEEvT0_iT1_T2_DpNS2_10kernel_argIT3_EE)
        /*0074*/ 	.word	0x00000020


	//----- nvinfo : EIATTR_FRAME_SIZE
	.align		4
.L_62:
        /*0078*/ 	.byte	0x04, 0x11
        /*007a*/ 	.short	(.L_64 - .L_63)
	.align		4
.L_63:
        /*007c*/ 	.word	index@($__internal_0_$__cuda_sm20_div_u64)
        /*0080*/ 	.word	0x00000000


	//----- nvinfo : EIATTR_FRAME_SIZE
	.align		4
.L_64:
        /*0084*/ 	.byte	0x04, 0x11
        /*0086*/ 	.short	(.L_66 - .L_65)
	.align		4
.L_65:
        /*0088*/ 	.word	index@(_ZN3cub18CUB_300001_SM_10006detail9transform16transform_kernelINS2_10policy_hubILb0EN4cuda3std3__45tupleIJN6thrust24THRUST_300001_SM_1000_NS6detail15normal_iteratorINSA_10device_ptrIiEEEESF_EEEE10policy1000ElNS7_10multipliesIiEESF_JPiSL_EEEvT0_iT1_T2_DpNS2_10kernel_argIT3_EE)
        /*008c*/ 	.word	0x00000000


	//----- nvinfo : EIATTR_MIN_STACK_SIZE
	.align		4
.L_66:
        /*0090*/ 	.byte	0x04, 0x12
        /*0092*/ 	.short	(.L_68 - .L_67)
	.align		4
.L_67:
        /*0094*/ 	.word	index@(_ZN3cub18CUB_300001_SM_10006detail9transform16transform_kernelINS2_10policy_hubILb0EN4cuda3std3__45tupleIJN6thrust24THRUST_300001_SM_1000_NS6detail15normal_iteratorINSA_10device_ptrIiEEEESF_EEEE10policy1000ElNS7_10multipliesIiEESF_JPiSL_EEEvT0_iT1_T2_DpNS2_10kernel_argIT3_EE)
        /*0098*/ 	.word	0x00000000


	//----- nvinfo : EIATTR_MIN_STACK_SIZE
	.align		4
.L_68:
        /*009c*/ 	.byte	0x04, 0x12
        /*009e*/ 	.short	(.L_70 - .L_69)
	.align		4
.L_69:
        /*00a0*/ 	.word	index@(_ZN3cub18CUB_300001_SM_10006detail9transform16transform_kernelINS2_10policy_hubILb0EN4cuda3std3__45tupleIJN6thrust24THRUST_300001_SM_1000_NS6detail15normal_iteratorINSA_10device_ptrIiEEEESF_EEEE10policy1000EiNS7_10multipliesIiEESF_JPiSL_EEEvT0_iT1_T2_DpNS2_10kernel_argIT3_EE)
        /*00a4*/ 	.word	0x00000000


	//----- nvinfo : EIATTR_MIN_STACK_SIZE
	.align		4
.L_70:
        /*00a8*/ 	.byte	0x04, 0x12
        /*00aa*/ 	.short	(.L_72 - .L_71)
	.align		4
.L_71:
        /*00ac*/ 	.word	index@(_ZN3cub18CUB_300001_SM_10006detail8for_each13static_kernelINS2_12policy_hub_t12policy_500_tEmN6thrust24THRUST_300001_SM_1000_NS8cuda_cub20__uninitialized_fill7functorINS7_10device_ptrIiEEiEEEEvT0_T1_)
        /*00b0*/ 	.word	0x00000000


	//----- nvinfo : EIATTR_MIN_STACK_SIZE
	.align		4
.L_72:
        /*00b4*/ 	.byte	0x04, 0x12
        /*00b6*/ 	.short	(.L_74 - .L_73)
	.align		4
.L_73:
        /*00b8*/ 	.word	index@(_ZN3cub18CUB_300001_SM_10006detail11EmptyKernelIvEEvv)
        /*00bc*/ 	.word	0x00000000


	//----- nvinfo : EIATTR_MIN_STACK_SIZE
	.align		4
.L_74:
        /*00c0*/ 	.byte	0x04, 0x12
        /*00c2*/ 	.short	(.L_76 - .L_75)
	.align		4
.L_75:
        /*00c4*/ 	.word	index@(_Z5gFuncPiS_S_i)
        /*00c8*/ 	.word	0x00000000
.L_76:


//--------------------- .nv.compat                --------------------------
	.section	.nv.compat,"",@"SHT_CUDA_COMPAT_INFO"
	.align	4
        /*0000*/ 	.byte	0x02, 0x09, 0x00, 0x00, 0x02, 0x02, 0x02, 0x00, 0x02, 0x05, 0x05, 0x00, 0x03, 0x07, 0x01, 0x01
        /*0010*/ 	.byte	0x02, 0x03, 0x00, 0x00, 0x02, 0x06, 0x01, 0x00, 0x04, 0x0b, 0x08, 0x00, 0x09, 0x00, 0x00, 0x00
        /*0020*/ 	.byte	0x00, 0x00, 0x00, 0x00


//--------------------- .nv.info._ZN3cub18CUB_300001_SM_10006detail9transform16transform_kernelINS2_10policy_hubILb0EN4cuda3std3__45tupleIJN6thrust24THRUST_300001_SM_1000_NS6detail15normal_iteratorINSA_10device_ptrIiEEEESF_EEEE10policy1000ElNS7_10multipliesIiEESF_JPiSL_EEEvT0_iT1_T2_DpNS2_10kernel_argIT3_EE --------------------------
	.section	.nv.info._ZN3cub18CUB_300001_SM_10006detail9transform16transform_kernelINS2_10policy_hubILb0EN4cuda3std3__45tupleIJN6thrust24THRUST_300001_SM_1000_NS6detail15normal_iteratorINSA_10device_ptrIiEEEESF_EEEE10policy1000ElNS7_10multipliesIiEESF_JPiSL_EEEvT0_iT1_T2_DpNS2_10kernel_argIT3_EE,"",@"SHT_CUDA_INFO"
	.sectionflags	@""
	.align	4


	//----- nvinfo : EIATTR_CUDA_API_VERSION
	.align		4
        /*0000*/ 	.byte	0x04, 0x37
        /*0002*/ 	.short	(.L_78 - .L_77)
.L_77:
        /*0004*/ 	.word	0x00000082


	//----- nvinfo : EIATTR_KPARAM_INFO
	.align		4
.L_78:
        /*0008*/ 	.byte	0x04, 0x17
        /*000a*/ 	.short	(.L_80 - .L_79)
.L_79:
        /*000c*/ 	.word	0x00000000
        /*0010*/ 	.short	0x0005
        /*0012*/ 	.short	0x0028
        /*0014*/ 	.byte	0x00, 0xf0, 0x41, 0x00


	//----- nvinfo : EIATTR_KPARAM_INFO
	.align		4
.L_80:
        /*0018*/ 	.byte	0x04, 0x17
        /*001a*/ 	.short	(.L_82 - .L_81)
.L_81:
        /*001c*/ 	.word	0x00000000
        /*0020*/ 	.short	0x0004
        /*0022*/ 	.short	0x0018
        /*0024*/ 	.byte	0x00, 0xf0, 0x41, 0x00


	//----- nvinfo : EIATTR_KPARAM_INFO
	.align		4
.L_82:
        /*0028*/ 	.byte	0x04, 0x17
        /*002a*/ 	.short	(.L_84 - .L_83)
.L_83:
        /*002c*/ 	.word	0x00000000
        /*0030*/ 	.short	0x0003
        /*0032*/ 	.short	0x0010
        /*0034*/ 	.byte	0x00, 0xf0, 0x21, 0x00


	//----- nvinfo : EIATTR_KPARAM_INFO
	.align		4
.L_84:
        /*0038*/ 	.byte	0x04, 0x17
        /*003a*/ 	.short	(.L_86 - .L_85)
.L_85:
        /*003c*/ 	.word	0x00000000
        /*0040*/ 	.short	0x0002
        /*0042*/ 	.short	0x000c
        /*0044*/ 	.byte	0x00, 0xf0, 0x05, 0x00


	//----- nvinfo : EIATTR_KPARAM_INFO
	.align		4
.L_86:
        /*0048*/ 	.byte	0x04, 0x17
        /*004a*/ 	.short	(.L_88 - .L_87)
.L_87:
        /*004c*/ 	.word	0x00000000
        /*0050*/ 	.short	0x0001
        /*0052*/ 	.short	0x0008
        /*0054*/ 	.byte	0x00, 0xf0, 0x11, 0x00


	//----- nvinfo : EIATTR_KPARAM_INFO
	.align		4
.L_88:
        /*0058*/ 	.byte	0x04, 0x17
        /*005a*/ 	.short	(.L_90 - .L_89)
.L_89:
        /*005c*/ 	.word	0x00000000
        /*0060*/ 	.short	0x0000
        /*0062*/ 	.short	0x0000
        /*0064*/ 	.byte	0x00, 0xf0, 0x21, 0x00


	//----- nvinfo : EIATTR_SPARSE_MMA_MASK
	.align		4
.L_90:
        /*0068*/ 	.byte	0x03, 0x50
        /*006a*/ 	.short	0x0000


	//----- nvinfo : EIATTR_MAXREG_COUNT
	.align		4
        /*006c*/ 	.byte	0x03, 0x1b
        /*006e*/ 	.short	0x00ff


	//----- nvinfo : EIATTR_NUM_BARRIERS
	.align		4
        /*0070*/ 	.byte	0x02, 0x4c
        /*0072*/ 	.byte	0x01
	.zero		1


	//----- nvinfo : EIATTR_MERCURY_ISA_VERSION
	.align		4
        /*0074*/ 	.byte	0x03, 0x5f
        /*0076*/ 	.short	0x0101


	//----- nvinfo : EIATTR_COOP_GROUP_MASK_REGIDS
	.align		4
        /*0078*/ 	.byte	0x04, 0x29
        /*007a*/ 	.short	(.L_92 - .L_91)


	//   ....[0]....
.L_91:
        /*007c*/ 	.word	0xffffffff


	//----- nvinfo : EIATTR_COOP_GROUP_INSTR_OFFSETS
	.align		4
.L_92:
        /*0080*/ 	.byte	0x04, 0x28
        /*0082*/ 	.short	(.L_94 - .L_93)


	//   ....[0]....
.L_93:
        /*0084*/ 	.word	0x000019c0


	//----- nvinfo : EIATTR_VRC_CTA_INIT_COUNT
	.align		4
.L_94:
        /*0088*/ 	.byte	0x02, 0x4a
	.zero		1
	.zero		1


	//----- nvinfo : EIATTR_MBARRIER_INSTR_OFFSETS
	.align		4
        /*008c*/ 	.byte	0x04, 0x39
        /*008e*/ 	.short	(.L_96 - .L_95)


	//   ....[0]....
.L_95:
        /*0090*/ 	.word	0x000002d0
        /*0094*/ 	.word	0x000000ff
        /*0098*/ 	.word	0x00000000
        /*009c*/ 	.short	0x0100
        /*009e*/ 	.byte	0x11
	.zero		1


	//   ....[1]....
        /*00a0*/ 	.word	0x000004a0
        /*00a4*/ 	.word	0x000000ff
        /*00a8*/ 	.word	0x00000000
        /*00ac*/ 	.short	0x010a
        /*00ae*/ 	.byte	0x04
	.zero		1


	//----- nvinfo : EIATTR_NUM_MBARRIERS
	.align		4
.L_96:
        /*00b0*/ 	.byte	0x03, 0x38
        /*00b2*/ 	.short	0x0001


	//----- nvinfo : EIATTR_EXIT_INSTR_OFFSETS
	.align		4
        /*00b4*/ 	.byte	0x04, 0x1c
        /*00b6*/ 	.short	(.L_98 - .L_97)


	//   ....[0]....
.L_97:
        /*00b8*/ 	.word	0x00001a10


	//   ....[1]....
        /*00bc*/ 	.word	0x00001c00


	//   ....[2]....
        /*00c0*/ 	.word	0x00001c30


	//   ....[3]....
        /*00c4*/ 	.word	0x00001dd0


	//----- nvinfo : EIATTR_MAX_THREADS
	.align		4
.L_98:
        /*00c8*/ 	.byte	0x04, 0x05
        /*00ca*/ 	.short	(.L_100 - .L_99)
.L_99:
        /*00cc*/ 	.word	0x00000080
        /*00d0*/ 	.word	0x00000001
        /*00d4*/ 	.word	0x00000001


	//----- nvinfo : EIATTR_CRS_STACK_SIZE
	.align		4
.L_100:
        /*00d8*/ 	.byte	0x04, 0x1e
        /*00da*/ 	.short	(.L_102 - .L_101)
.L_101:
        /*00dc*/ 	.word	0x00000000


	//----- nvinfo : EIATTR_CBANK_PARAM_SIZE
	.align		4
.L_102:
        /*00e0*/ 	.byte	0x03, 0x19
        /*00e2*/ 	.short	0x0038


	//----- nvinfo : EIATTR_PARAM_CBANK
	.align		4
        /*00e4*/ 	.byte	0x04, 0x0a
        /*00e6*/ 	.short	(.L_104 - .L_103)
	.align		4
.L_103:
        /*00e8*/ 	.word	index@(.nv.constant0._ZN3cub18CUB_300001_SM_10006detail9transform16transform_kernelINS2_10policy_hubILb0EN4cuda3std3__45tupleIJN6thrust24THRUST_300001_SM_1000_NS6detail15normal_iteratorINSA_10device_ptrIiEEEESF_EEEE10policy1000ElNS7_10multipliesIiEESF_JPiSL_EEEvT0_iT1_T2_DpNS2_10kernel_argIT3_EE)
        /*00ec*/ 	.short	0x0380
        /*00ee*/ 	.short	0x0038


	//----- nvinfo : EIATTR_SW_WAR
	.align		4
.L_104:
        /*00f0*/ 	.byte	0x04, 0x36
        /*00f2*/ 	.short	(.L_106 - .L_105)
.L_105:
        /*00f4*/ 	.word	0x00000008
.L_106:


//--------------------- .nv.info._ZN3cub18CUB_300001_SM_10006detail9transform16transform_kernelINS2_10policy_hubILb0EN4cuda3std3__45tupleIJN6thrust24THRUST_300001_SM_1000_NS6detail15normal_iteratorINSA_10device_ptrIiEEEESF_EEEE10policy1000EiNS7_10multipliesIiEESF_JPiSL_EEEvT0_iT1_T2_DpNS2_10kernel_argIT3_EE --------------------------
	.section	.nv.info._ZN3cub18CUB_300001_SM_10006detail9transform16transform_kernelINS2_10policy_hubILb0EN4cuda3std3__45tupleIJN6thrust24THRUST_300001_SM_1000_NS6detail15normal_iteratorINSA_10device_ptrIiEEEESF_EEEE10policy1000EiNS7_10multipliesIiEESF_JPiSL_EEEvT0_iT1_T2_DpNS2_10kernel_argIT3_EE,"",@"SHT_CUDA_INFO"
	.sectionflags	@""
	.align	4


	//----- nvinfo : EIATTR_CUDA_API_VERSION
	.align		4
        /*0000*/ 	.byte	0x04, 0x37
        /*0002*/ 	.short	(.L_108 - .L_107)
.L_107:
        /*0004*/ 	.word	0x00000082


	//----- nvinfo : EIATTR_KPARAM_INFO
	.align		4
.L_108:
        /*0008*/ 	.byte	0x04, 0x17
        /*000a*/ 	.short	(.L_110 - .L_109)
.L_109:
        /*000c*/ 	.word	0x00000000
        /*0010*/ 	.short	0x0005
        /*0012*/ 	.short	0x0028
        /*0014*/ 	.byte	0x00, 0xf0, 0x41, 0x00


	//----- nvinfo : EIATTR_KPARAM_INFO
	.align		4
.L_110:
        /*0018*/ 	.byte	0x04, 0x17
        /*001a*/ 	.short	(.L_112 - .L_111)
.L_111:
        /*001c*/ 	.word	0x00000000
        /*0020*/ 	.short	0x0004
        /*0022*/ 	.short	0x0018
        /*0024*/ 	.byte	0x00, 0xf0, 0x41, 0x00


	//----- nvinfo : EIATTR_KPARAM_INFO
	.align		4
.L_112:
        /*0028*/ 	.byte	0x04, 0x17
        /*002a*/ 	.short	(.L_114 - .L_113)
.L_113:
        /*002c*/ 	.word	0x00000000
        /*0030*/ 	.short	0x0003
        /*0032*/ 	.short	0x0010
        /*0034*/ 	.byte	0x00, 0xf0, 0x21, 0x00


	//----- nvinfo : EIATTR_KPARAM_INFO
	.align		4
.L_114:
        /*0038*/ 	.byte	0x04, 0x17
        /*003a*/ 	.short	(.L_116 - .L_115)
.L_115:
        /*003c*/ 	.word	0x00000000
        /*0040*/ 	.short	0x0002
        /*0042*/ 	.short	0x0008
        /*0044*/ 	.byte	0x00, 0xf0, 0x05, 0x00


	//----- nvinfo : EIATTR_KPARAM_INFO
	.align		4
.L_116:
        /*0048*/ 	.byte	0x04, 0x17
        /*004a*/ 	.short	(.L_118 - .L_117)
.L_117:
        /*004c*/ 	.word	0x00000000
        /*0050*/ 	.short	0x0001
        /*0052*/ 	.short	0x0004
        /*0054*/ 	.byte	0x00, 0xf0, 0x11, 0x00


	//----- nvinfo : EIATTR_KPARAM_INFO
	.align		4
.L_118:
        /*0058*/ 	.byte	0x04, 0x17
        /*005a*/ 	.short	(.L_120 - .L_119)
.L_119:
        /*005c*/ 	.word	0x00000000
        /*0060*/ 	.short	0x0000
        /*0062*/ 	.short	0x0000
        /*0064*/ 	.byte	0x00, 0xf0, 0x11, 0x00


	//----- nvinfo : EIATTR_SPARSE_MMA_MASK
	.align		4
.L_120:
        /*0068*/ 	.byte	0x03, 0x50
        /*006a*/ 	.short	0x0000


	//----- nvinfo : EIATTR_MAXREG_COUNT
	.align		4
        /*006c*/ 	.byte	0x03, 0x1b
        /*006e*/ 	.short	0x00ff


	//----- nvinfo : EIATTR_NUM_BARRIERS
	.align		4
        /*0070*/ 	.byte	0x02, 0x4c
        /*0072*/ 	.byte	0x01
	.zero		1


	//----- nvinfo : EIATTR_MERCURY_ISA_VERSION
	.align		4
        /*0074*/ 	.byte	0x03, 0x5f
        /*0076*/ 	.short	0x0101


	//----- nvinfo : EIATTR_COOP_GROUP_MASK_REGIDS
	.align		4
        /*0078*/ 	.byte	0x04, 0x29
        /*007a*/ 	.short	(.L_122 - .L_121)


	//   ....[0]....
.L_121:
        /*007c*/ 	.word	0xffffffff


	//----- nvinfo : EIATTR_COOP_GROUP_INSTR_OFFSETS
	.align		4
.L_122:
        /*0080*/ 	.byte	0x04, 0x28
        /*0082*/ 	.short	(.L_124 - .L_123)


	//   ....[0]....
.L_123:
        /*0084*/ 	.word	0x000019e0


	//----- nvinfo : EIATTR_VRC_CTA_INIT_COUNT
	.align		4
.L_124:
        /*0088*/ 	.byte	0x02, 0x4a
	.zero		1
	.zero		1


	//----- nvinfo : EIATTR_MBARRIER_INSTR_OFFSETS
	.align		4
        /*008c*/ 	.byte	0x04, 0x39
        /*008e*/ 	.short	(.L_126 - .L_125)


	//   ....[0]....
.L_125:
        /*0090*/ 	.word	0x00000270
        /*0094*/ 	.word	0x000000ff
        /*0098*/ 	.word	0x00000000
        /*009c*/ 	.short	0x0100
        /*009e*/ 	.byte	0x0f
	.zero		1


	//   ....[1]....
        /*00a0*/ 	.word	0x00000420
        /*00a4*/ 	.word	0x000000ff
        /*00a8*/ 	.word	0x00000000
        /*00ac*/ 	.short	0x010a
        /*00ae*/ 	.byte	0x04
	.zero		1


	//----- nvinfo : EIATTR_NUM_MBARRIERS
	.align		4
.L_126:
        /*00b0*/ 	.byte	0x03, 0x38
        /*00b2*/ 	.short	0x0001


	//----- nvinfo : EIATTR_EXIT_INSTR_OFFSETS
	.align		4
        /*00b4*/ 	.byte	0x04, 0x1c
        /*00b6*/ 	.short	(.L_128 - .L_127)


	//   ....[0]....
.L_127:
        /*00b8*/ 	.word	0x00001a30


	//   ....[1]....
        /*00bc*/ 	.word	0x00001bc0


	//   ....[2]....
        /*00c0*/ 	.word	0x00001c30


	//   ....[3]....
        /*00c4*/ 	.word	0x00001e10


	//----- nvinfo : EIATTR_MAX_THREADS
	.align		4
.L_128:
        /*00c8*/ 	.byte	0x04, 0x05
        /*00ca*/ 	.short	(.L_130 - .L_129)
.L_129:
        /*00cc*/ 	.word	0x00000080
        /*00d0*/ 	.word	0x00000001
        /*00d4*/ 	.word	0x00000001


	//----- nvinfo : EIATTR_CRS_STACK_SIZE
	.align		4
.L_130:
        /*00d8*/ 	.byte	0x04, 0x1e
        /*00da*/ 	.short	(.L_132 - .L_131)
.L_131:
        /*00dc*/ 	.word	0x00000000


	//----- nvinfo : EIATTR_CBANK_PARAM_SIZE
	.align		4
.L_132:
        /*00e0*/ 	.byte	0x03, 0x19
        /*00e2*/ 	.short	0x0038


	//----- nvinfo : EIATTR_PARAM_CBANK
	.align		4
        /*00e4*/ 	.byte	0x04, 0x0a
        /*00e6*/ 	.short	(.L_134 - .L_133)
	.align		4
.L_133:
        /*00e8*/ 	.word	index@(.nv.constant0._ZN3cub18CUB_300001_SM_10006detail9transform16transform_kernelINS2_10policy_hubILb0EN4cuda3std3__45tupleIJN6thrust24THRUST_300001_SM_1000_NS6detail15normal_iteratorINSA_10device_ptrIiEEEESF_EEEE10policy1000EiNS7_10multipliesIiEESF_JPiSL_EEEvT0_iT1_T2_DpNS2_10kernel_argIT3_EE)
        /*00ec*/ 	.short	0x0380
        /*00ee*/ 	.short	0x0038


	//----- nvinfo : EIATTR_SW_WAR
	.align		4
.L_134:
        /*00f0*/ 	.byte	0x04, 0x36
        /*00f2*/ 	.short	(.L_136 - .L_135)
.L_135:
        /*00f4*/ 	.word	0x00000008
.L_136:


//--------------------- .nv.info._ZN3cub18CUB_300001_SM_10006detail8for_each13static_kernelINS2_12policy_hub_t12policy_500_tEmN6thrust24THRUST_300001_SM_1000_NS8cuda_cub20__uninitialized_fill7functorINS7_10device_ptrIiEEiEEEEvT0_T1_ --------------------------
	.section	.nv.info._ZN3cub18CUB_300001_SM_10006detail8for_each13static_kernelINS2_12policy_hub_t12policy_500_tEmN6thrust24THRUST_300001_SM_1000_NS8cuda_cub20__uninitialized_fill7functorINS7_10device_ptrIiEEiEEEEvT0_T1_,"",@"SHT_CUDA_INFO"
	.sectionflags	@""
	.align	4


	//----- nvinfo : EIATTR_CUDA_API_VERSION
	.align		4
        /*0000*/ 	.byte	0x04, 0x37
        /*0002*/ 	.short	(.L_138 - .L_137)
.L_137:
        /*0004*/ 	.word	0x00000082


	//----- nvinfo : EIATTR_KPARAM_INFO
	.align		4
.L_138:
        /*0008*/ 	.byte	0x04, 0x17
        /*000a*/ 	.short	(.L_140 - .L_139)
.L_139:
        /*000c*/ 	.word	0x00000000
        /*0010*/ 	.short	0x0001
        /*0012*/ 	.short	0x0008
        /*0014*/ 	.byte	0x00, 0xf0, 0x41, 0x00


	//----- nvinfo : EIATTR_KPARAM_INFO
	.align		4
.L_140:
        /*0018*/ 	.byte	0x04, 0x17
        /*001a*/ 	.short	(.L_142 - .L_141)
.L_141:
        /*001c*/ 	.word	0x00000000
        /*0020*/ 	.short	0x0000
        /*0022*/ 	.short	0x0000
        /*0024*/ 	.byte	0x00, 0xf0, 0x21, 0x00


	//----- nvinfo : EIATTR_SPARSE_MMA_MASK
	.align		4
.L_142:
        /*0028*/ 	.byte	0x03, 0x50
        /*002a*/ 	.short	0x0000


	//----- nvinfo : EIATTR_MAXREG_COUNT
	.align		4
        /*002c*/ 	.byte	0x03, 0x1b
        /*002e*/ 	.short	0x00ff


	//----- nvinfo : EIATTR_MERCURY_ISA_VERSION
	.align		4
        /*0030*/ 	.byte	0x03, 0x5f
        /*0032*/ 	.short	0x0101


	//----- nvinfo : EIATTR_VRC_CTA_INIT_COUNT
	.align		4
        /*0034*/ 	.byte	0x02, 0x4a
	.zero		1
	.zero		1


	//----- nvinfo : EIATTR_EXIT_INSTR_OFFSETS
	.align		4
        /*0038*/ 	.byte	0x04, 0x1c
        /*003a*/ 	.short	(.L_144 - .L_143)


	//   ....[0]....
.L_143:
        /*003c*/ 	.word	0x00000130


	//   ....[1]....
        /*0040*/ 	.word	0x00000230


	//   ....[2]....
        /*0044*/ 	.word	0x00000260


	//----- nvinfo : EIATTR_MAX_THREADS
	.align		4
.L_144:
        /*0048*/ 	.byte	0x04, 0x05
        /*004a*/ 	.short	(.L_146 - .L_145)
.L_145:
        /*004c*/ 	.word	0x00000100
        /*0050*/ 	.word	0x00000001
        /*0054*/ 	.word	0x00000001


	//----- nvinfo : EIATTR_CBANK_PARAM_SIZE
	.align		4
.L_146:
        /*0058*/ 	.byte	0x03, 0x19
        /*005a*/ 	.short	0x0018


	//----- nvinfo : EIATTR_PARAM_CBANK
	.align		4
        /*005c*/ 	.byte	0x04, 0x0a
        /*005e*/ 	.short	(.L_148 - .L_147)
	.align		4
.L_147:
        /*0060*/ 	.word	index@(.nv.constant0._ZN3cub18CUB_300001_SM_10006detail8for_each13static_kernelINS2_12policy_hub_t12policy_500_tEmN6thrust24THRUST_300001_SM_1000_NS8cuda_cub20__uninitialized_fill7functorINS7_10device_ptrIiEEiEEEEvT0_T1_)
        /*0064*/ 	.short	0x0380
        /*0066*/ 	.short	0x0018


	//----- nvinfo : EIATTR_SW_WAR
	.align		4
.L_148:
        /*0068*/ 	.byte	0x04, 0x36
        /*006a*/ 	.short	(.L_150 - .L_149)
.L_149:
        /*006c*/ 	.word	0x00000008
.L_150:


//--------------------- .nv.info._ZN3cub18CUB_300001_SM_10006detail11EmptyKernelIvEEvv --------------------------
	.section	.nv.info._ZN3cub18CUB_300001_SM_10006detail11EmptyKernelIvEEvv,"",@"SHT_CUDA_INFO"
	.sectionflags	@""
	.align	4


	//----- nvinfo : EIATTR_CUDA_API_VERSION
	.align		4
        /*0000*/ 	.byte	0x04, 0x37
        /*0002*/ 	.short	(.L_152 - .L_151)
.L_151:
        /*0004*/ 	.word	0x00000082


	//----- nvinfo : EIATTR_SPARSE_MMA_MASK
	.align		4
.L_152:
        /*0008*/ 	.byte	0x03, 0x50
        /*000a*/ 	.short	0x0000


	//----- nvinfo : EIATTR_MAXREG_COUNT
	.align		4
        /*000c*/ 	.byte	0x03, 0x1b
        /*000e*/ 	.short	0x00ff


	//----- nvinfo : EIATTR_MERCURY_ISA_VERSION
	.align		4
        /*0010*/ 	.byte	0x03, 0x5f
        /*0012*/ 	.short	0x0101


	//----- nvinfo : EIATTR_VRC_CTA_INIT_COUNT
	.align		4
        /*0014*/ 	.byte	0x02, 0x4a
	.zero		1
	.zero		1


	//----- nvinfo : EIATTR_EXIT_INSTR_OFFSETS
	.align		4
        /*0018*/ 	.byte	0x04, 0x1c
        /*001a*/ 	.short	(.L_154 - .L_153)


	//   ....[0]....
.L_153:
        /*001c*/ 	.word	0x00000010


	//----- nvinfo : EIATTR_SW_WAR
	.align		4
.L_154:
        /*0020*/ 	.byte	0x04, 0x36
        /*0022*/ 	.short	(.L_156 - .L_155)
.L_155:
        /*0024*/ 	.word	0x00000008
.L_156:


//--------------------- .nv.info._Z5gFuncPiS_S_i  --------------------------
	.section	.nv.info._Z5gFuncPiS_S_i,"",@"SHT_CUDA_INFO"
	.sectionflags	@""
	.align	4


	//----- nvinfo : EIATTR_CUDA_API_VERSION
	.align		4
        /*0000*/ 	.byte	0x04, 0x37
        /*0002*/ 	.short	(.L_158 - .L_157)
.L_157:
        /*0004*/ 	.word	0x00000082


	//----- nvinfo : EIATTR_KPARAM_INFO
	.align		4
.L_158:
        /*0008*/ 	.byte	0x04, 0x17
        /*000a*/ 	.short	(.L_160 - .L_159)
.L_159:
        /*000c*/ 	.word	0x00000000
        /*0010*/ 	.short	0x0003
        /*0012*/ 	.short	0x0018
        /*0014*/ 	.byte	0x00, 0xf0, 0x11, 0x00


	//----- nvinfo : EIATTR_KPARAM_INFO
	.align		4
.L_160:
        /*0018*/ 	.byte	0x04, 0x17
        /*001a*/ 	.short	(.L_162 - .L_161)
.L_161:
        /*001c*/ 	.word	0x00000000
        /*0020*/ 	.short	0x0002
        /*0022*/ 	.short	0x0010
        /*0024*/ 	.byte	0x00, 0xf5, 0x21, 0x00


	//----- nvinfo : EIATTR_KPARAM_INFO
	.align		4
.L_162:
        /*0028*/ 	.byte	0x04, 0x17
        /*002a*/ 	.short	(.L_164 - .L_163)
.L_163:
        /*002c*/ 	.word	0x00000000
        /*0030*/ 	.short	0x0001
        /*0032*/ 	.short	0x0008
        /*0034*/ 	.byte	0x00, 0xf5, 0x21, 0x00


	//----- nvinfo : EIATTR_KPARAM_INFO
	.align		4
.L_164:
        /*0038*/ 	.byte	0x04, 0x17
        /*003a*/ 	.short	(.L_166 - .L_165)
.L_165:
        /*003c*/ 	.word	0x00000000
        /*0040*/ 	.short	0x0000
        /*0042*/ 	.short	0x0000
        /*0044*/ 	.byte	0x00, 0xf5, 0x21, 0x00


	//----- nvinfo : EIATTR_SPARSE_MMA_MASK
	.align		4
.L_166:
        /*0048*/ 	.byte	0x03, 0x50
        /*004a*/ 	.short	0x0000


	//----- nvinfo : EIATTR_MAXREG_COUNT
	.align		4
        /*004c*/ 	.byte	0x03, 0x1b
        /*004e*/ 	.short	0x00ff


	//----- nvinfo : EIATTR_MERCURY_ISA_VERSION
	.align		4
        /*0050*/ 	.byte	0x03, 0x5f
        /*0052*/ 	.short	0x0101


	//----- nvinfo : EIATTR_VRC_CTA_INIT_COUNT
	.align		4
        /*0054*/ 	.byte	0x02, 0x4a
	.zero		1
	.zero		1


	//----- nvinfo : EIATTR_EXIT_INSTR_OFFSETS
	.align		4
        /*0058*/ 	.byte	0x04, 0x1c
        /*005a*/ 	.short	(.L_168 - .L_167)


	//   ....[0]....
.L_167:
        /*005c*/ 	.word	0x00000070


	//   ....[1]....
        /*0060*/ 	.word	0x00000130


	//----- nvinfo : EIATTR_CBANK_PARAM_SIZE
	.align		4
.L_168:
        /*0064*/ 	.byte	0x03, 0x19
        /*0066*/ 	.short	0x001c


	//----- nvinfo : EIATTR_PARAM_CBANK
	.align		4
        /*0068*/ 	.byte	0x04, 0x0a
        /*006a*/ 	.short	(.L_170 - .L_169)
	.align		4
.L_169:
        /*006c*/ 	.word	index@(.nv.constant0._Z5gFuncPiS_S_i)
        /*0070*/ 	.short	0x0380
        /*0072*/ 	.short	0x001c


	//----- nvinfo : EIATTR_SW_WAR
	.align		4
.L_170:
        /*0074*/ 	.byte	0x04, 0x36
        /*0076*/ 	.short	(.L_172 - .L_171)
.L_171:
        /*0078*/ 	.word	0x00000008
.L_172:


//--------------------- .nv.callgraph             --------------------------
	.section	.nv.callgraph,"",@"SHT_CUDA_CALLGRAPH"
	.align	4
	.sectionentsize	8
	.align		4
        /*0000*/ 	.word	0x00000000
	.align		4
        /*0004*/ 	.word	0xffffffff
	.align		4
        /*0008*/ 	.word	0x00000000
	.align		4
        /*000c*/ 	.word	0xfffffffe
	.align		4
        /*0010*/ 	.word	0x00000000
	.align		4
        /*0014*/ 	.word	0xfffffffd
	.align		4
        /*0018*/ 	.word	0x00000000
	.align		4
        /*001c*/ 	.word	0xfffffffc


//--------------------- .nv.constant4             --------------------------
	.section	.nv.constant4,"a",@progbits
	.align	8
	.align		8
.nv.constant4:
        /*0000*/ 	.dword	_ZN34_INTERNAL_93050869_4_k_cu_dd7e9baf4cuda3std3__45__cpo5beginE
	.align		8
        /*0008*/ 	.dword	_ZN34_INTERNAL_93050869_4_k_cu_dd7e9baf4cuda3std3__45__cpo3endE
	.align		8
        /*0010*/ 	.dword	_ZN34_INTERNAL_93050869_4_k_cu_dd7e9baf4cuda3std3__45__cpo6cbeginE
	.align		8
        /*0018*/ 	.dword	_ZN34_INTERNAL_93050869_4_k_cu_dd7e9baf4cuda3std3__45__cpo4cendE
	.align		8
        /*0020*/ 	.dword	_ZN34_INTERNAL_93050869_4_k_cu_dd7e9baf4cuda3std3__45__cpo6rbeginE
	.align		8
        /*0028*/ 	.dword	_ZN34_INTERNAL_93050869_4_k_cu_dd7e9baf4cuda3std3__45__cpo4rendE
	.align		8
        /*0030*/ 	.dword	_ZN34_INTERNAL_93050869_4_k_cu_dd7e9baf4cuda3std3__45__cpo7crbeginE
	.align		8
        /*0038*/ 	.dword	_ZN34_INTERNAL_93050869_4_k_cu_dd7e9baf4cuda3std3__45__cpo5crendE
	.align		8
        /*0040*/ 	.dword	_ZN34_INTERNAL_93050869_4_k_cu_dd7e9baf4cuda3std3__436_GLOBAL__N__93050869_4_k_cu_dd7e9baf6ignoreE
	.align		8
        /*0048*/ 	.dword	_ZN34_INTERNAL_93050869_4_k_cu_dd7e9baf4cuda3std3__419piecewise_constructE
	.align		8
        /*0050*/ 	.dword	_ZN34_INTERNAL_93050869_4_k_cu_dd7e9baf4cuda3std3__48in_placeE
	.align		8
        /*0058*/ 	.dword	_ZN34_INTERNAL_93050869_4_k_cu_dd7e9baf4cuda3std3__420unreachable_sentinelE
	.align		8
        /*0060*/ 	.dword	_ZN34_INTERNAL_93050869_4_k_cu_dd7e9baf4cuda3std3__47nulloptE
	.align		8
        /*0068*/ 	.dword	_ZN34_INTERNAL_93050869_4_k_cu_dd7e9baf4cuda3std3__48unexpectE
	.align		8
        /*0070*/ 	.dword	_ZN34_INTERNAL_93050869_4_k_cu_dd7e9baf4cuda3std6ranges3__45__cpo4swapE
	.align		8
        /*0078*/ 	.dword	_ZN34_INTERNAL_93050869_4_k_cu_dd7e9baf4cuda3std6ranges3__45__cpo9iter_moveE
	.align		8
        /*0080*/ 	.dword	_ZN34_INTERNAL_93050869_4_k_cu_dd7e9baf4cuda3std6ranges3__45__cpo5beginE
	.align		8
        /*0088*/ 	.dword	_ZN34_INTERNAL_93050869_4_k_cu_dd7e9baf4cuda3std6ranges3__45__cpo3endE
	.align		8
        /*0090*/ 	.dword	_ZN34_INTERNAL_93050869_4_k_cu_dd7e9baf4cuda3std6ranges3__45__cpo6cbeginE
	.align		8
        /*0098*/ 	.dword	_ZN34_INTERNAL_93050869_4_k_cu_dd7e9baf4cuda3std6ranges3__45__cpo4cendE
	.align		8
        /*00a0*/ 	.dword	_ZN34_INTERNAL_93050869_4_k_cu_dd7e9baf4cuda3std6ranges3__45__cpo7advanceE
	.align		8
        /*00a8*/ 	.dword	_ZN34_INTERNAL_93050869_4_k_cu_dd7e9baf4cuda3std6ranges3__45__cpo9iter_swapE
	.align		8
        /*00b0*/ 	.dword	_ZN34_INTERNAL_93050869_4_k_cu_dd7e9baf4cuda3std6ranges3__45__cpo4nextE
	.align		8
        /*00b8*/ 	.dword	_ZN34_INTERNAL_93050869_4_k_cu_dd7e9baf4cuda3std6ranges3__45__cpo4prevE
	.align		8
        /*00c0*/ 	.dword	_ZN34_INTERNAL_93050869_4_k_cu_dd7e9baf4cuda3std6ranges3__45__cpo4dataE
	.align		8
        /*00c8*/ 	.dword	_ZN34_INTERNAL_93050869_4_k_cu_dd7e9baf4cuda3std6ranges3__45__cpo5cdataE
	.align		8
        /*00d0*/ 	.dword	_ZN34_INTERNAL_93050869_4_k_cu_dd7e9baf4cuda3std6ranges3__45__cpo4sizeE
	.align		8
        /*00d8*/ 	.dword	_ZN34_INTERNAL_93050869_4_k_cu_dd7e9baf4cuda3std6ranges3__45__cpo5ssizeE
	.align		8
        /*00e0*/ 	.dword	_ZN34_INTERNAL_93050869_4_k_cu_dd7e9baf4cuda3std6ranges3__45__cpo8distanceE
	.align		8
        /*00e8*/ 	.dword	_ZN34_INTERNAL_93050869_4_k_cu_dd7e9baf6thrust24THRUST_300001_SM_1000_NS8cuda_cub3parE
	.align		8
        /*00f0*/ 	.dword	_ZN34_INTERNAL_93050869_4_k_cu_dd7e9baf6thrust24THRUST_300001_SM_1000_NS8cuda_cub10par_nosyncE
	.align		8
        /*00f8*/ 	.dword	_ZN34_INTERNAL_93050869_4_k_cu_dd7e9baf6thrust24THRUST_300001_SM_1000_NS6system6detail10sequential3seqE
	.align		8
        /*0100*/ 	.dword	_ZN34_INTERNAL_93050869_4_k_cu_dd7e9baf6thrust24THRUST_300001_SM_1000_NS12placeholders2_1E
	.align		8
        /*0108*/ 	.dword	_ZN34_INTERNAL_93050869_4_k_cu_dd7e9baf6thrust24THRUST_300001_SM_1000_NS12placeholders2_2E
	.align		8
        /*0110*/ 	.dword	_ZN34_INTERNAL_93050869_4_k_cu_dd7e9baf6thrust24THRUST_300001_SM_1000_NS12placeholders2_3E
	.align		8
        /*0118*/ 	.dword	_ZN34_INTERNAL_93050869_4_k_cu_dd7e9baf6thrust24THRUST_300001_SM_1000_NS12placeholders2_4E
	.align		8
        /*0120*/ 	.dword	_ZN34_INTERNAL_93050869_4_k_cu_dd7e9baf6thrust24THRUST_300001_SM_1000_NS12placeholders2_5E
	.align		8
        /*0128*/ 	.dword	_ZN34_INTERNAL_93050869_4_k_cu_dd7e9baf6thrust24THRUST_300001_SM_1000_NS12placeholders2_6E
	.align		8
        /*0130*/ 	.dword	_ZN34_INTERNAL_93050869_4_k_cu_dd7e9baf6thrust24THRUST_300001_SM_1000_NS12placeholders2_7E
	.align		8
        /*0138*/ 	.dword	_ZN34_INTERNAL_93050869_4_k_cu_dd7e9baf6thrust24THRUST_300001_SM_1000_NS12placeholders2_8E
	.align		8
        /*0140*/ 	.dword	_ZN34_INTERNAL_93050869_4_k_cu_dd7e9baf6thrust24THRUST_300001_SM_1000_NS12placeholders2_9E
	.align		8
        /*0148*/ 	.dword	_ZN34_INTERNAL_93050869_4_k_cu_dd7e9baf6thrust24THRUST_300001_SM_1000_NS12placeholders3_10E
	.align		8
        /*0150*/ 	.dword	_ZN34_INTERNAL_93050869_4_k_cu_dd7e9baf6thrust24THRUST_300001_SM_1000_NS3seqE


//--------------------- .text._ZN3cub18CUB_300001_SM_10006detail9transform16transform_kernelINS2_10policy_hubILb0EN4cuda3std3__45tupleIJN6thrust24THRUST_300001_SM_1000_NS6detail15normal_iteratorINSA_10device_ptrIiEEEESF_EEEE10policy1000ElNS7_10multipliesIiEESF_JPiSL_EEEvT0_iT1_T2_DpNS2_10kernel_argIT3_EE --------------------------
	.section	.text._ZN3cub18CUB_300001_SM_10006detail9transform16transform_kernelINS2_10policy_hubILb0EN4cuda3std3__45tupleIJN6thrust24THRUST_300001_SM_1000_NS6detail15normal_iteratorINSA_10device_ptrIiEEEESF_EEEE10policy1000ElNS7_10multipliesIiEESF_JPiSL_EEEvT0_iT1_T2_DpNS2_10kernel_argIT3_EE,"ax",@progbits
	.align	128
        .global         _ZN3cub18CUB_300001_SM_10006detail9transform16transform_kernelINS2_10policy_hubILb0EN4cuda3std3__45tupleIJN6thrust24THRUST_300001_SM_1000_NS6detail15normal_iteratorINSA_10device_ptrIiEEEESF_EEEE10policy1000ElNS7_10multipliesIiEESF_JPiSL_EEEvT0_iT1_T2_DpNS2_10kernel_argIT3_EE
        .type           _ZN3cub18CUB_300001_SM_10006detail9transform16transform_kernelINS2_10policy_hubILb0EN4cuda3std3__45tupleIJN6thrust24THRUST_300001_SM_1000_NS6detail15normal_iteratorINSA_10device_ptrIiEEEESF_EEEE10policy1000ElNS7_10multipliesIiEESF_JPiSL_EEEvT0_iT1_T2_DpNS2_10kernel_argIT3_EE,@function
        .size           _ZN3cub18CUB_300001_SM_10006detail9transform16transform_kernelINS2_10policy_hubILb0EN4cuda3std3__45tupleIJN6thrust24THRUST_300001_SM_1000_NS6detail15normal_iteratorINSA_10device_ptrIiEEEESF_EEEE10policy1000ElNS7_10multipliesIiEESF_JPiSL_EEEvT0_iT1_T2_DpNS2_10kernel_argIT3_EE,(.L_x_58 - _ZN3cub18CUB_300001_SM_10006detail9transform16transform_kernelINS2_10policy_hubILb0EN4cuda3std3__45tupleIJN6thrust24THRUST_300001_SM_1000_NS6detail15normal_iteratorINSA_10device_ptrIiEEEESF_EEEE10policy1000ElNS7_10multipliesIiEESF_JPiSL_EEEvT0_iT1_T2_DpNS2_10kernel_argIT3_EE)
        .other          _ZN3cub18CUB_300001_SM_10006detail9transform16transform_kernelINS2_10policy_hubILb0EN4cuda3std3__45tupleIJN6thrust24THRUST_300001_SM_1000_NS6detail15normal_iteratorINSA_10device_ptrIiEEEESF_EEEE10policy1000ElNS7_10multipliesIiEESF_JPiSL_EEEvT0_iT1_T2_DpNS2_10kernel_argIT3_EE,@"STO_CUDA_ENTRY STV_DEFAULT"
_ZN3cub18CUB_300001_SM_10006detail9transform16transform_kernelINS2_10policy_hubILb0EN4cuda3std3__45tupleIJN6thrust24THRUST_300001_SM_1000_NS6detail15normal_iteratorINSA_10device_ptrIiEEEESF_EEEE10policy1000ElNS7_10multipliesIiEESF_JPiSL_EEEvT0_iT1_T2_DpNS2_10kernel_argIT3_EE:
.text._ZN3cub18CUB_300001_SM_10006detail9transform16transform_kernelINS2_10policy_hubILb0EN4cuda3std3__45tupleIJN6thrust24THRUST_300001_SM_1000_NS6detail15normal_iteratorINSA_10device_ptrIiEEEESF_EEEE10policy1000ElNS7_10multipliesIiEESF_JPiSL_EEEvT0_iT1_T2_DpNS2_10kernel_argIT3_EE:
[----:B------:R-:W-:Y:S01]  /*0000*/  LDC R1, c[0x0][0x37c] ;  /* 0x0000df00ff017b82 */ /* 0x000fe20000000800 */
[----:B------:R-:W1:Y:S07]  /*0010*/  LDCU UR24, c[0x0][0x388] ;  /* 0x00007100ff1877ac */ /* 0x000e6e0008000800 */
[----:B------:R-:W2:Y:S01]  /*0020*/  S2UR UR5, SR_CTAID.X ;  /* 0x00000000000579c3 */ /* 0x000ea20000002500 */
[----:B------:R-:W3:Y:S01]  /*0030*/  LDCU UR7, c[0x0][0x370] ;  /* 0x00006e00ff0777ac */ /* 0x000ee20008000800 */
[----:B------:R-:W4:Y:S06]  /*0040*/  LDCU.64 UR22, c[0x0][0x358] ;  /* 0x00006b00ff1677ac */ /* 0x000f2c0008000a00 */
[----:B------:R-:W5:Y:S01]  /*0050*/  LDC.64 R2, c[0x0][0x380] ;  /* 0x0000e000ff027b82 */ /* 0x000f620000000a00 */
[----:B-1----:R-:W-:-:S04]  /*0060*/  USHF.L.U32 UR19, UR24, 0x7, URZ ;  /* 0x0000000718137899 */ /* 0x002fc800080006ff */
[----:B------:R-:W-:Y:S02]  /*0070*/  USHF.R.S32.HI UR8, URZ, 0x1f, UR19 ;  /* 0x0000001fff087899 */ /* 0x000fe40008011413 */
[----:B--2---:R-:W-:Y:S02]  /*0080*/  UIMAD.WIDE.U32 UR20, UR19, UR5, URZ ;  /* 0x00000005131472a5 */ /* 0x004fe4000f8e00ff */
[----:B------:R-:W-:Y:S02]  /*0090*/  UIMAD UR6, UR8, UR5, URZ ;  /* 0x00000005080672a4 */ /* 0x000fe4000f8e02ff */
[----:B------:R-:W-:Y:S02]  /*00a0*/  UIADD3 UR4, UPT, UPT, UR5, 0x2, URZ ;  /* 0x0000000205047890 */ /* 0x000fe4000fffe0ff */
[----:B------:R-:W-:Y:S02]  /*00b0*/  UIADD3 UR6, UPT, UPT, UR21, UR6, URZ ;  /* 0x0000000615067290 */ /* 0x000fe4000fffe0ff */
[----:B---3--:R-:W-:Y:S01]  /*00c0*/  UISETP.GE.U32.AND UP0, UPT, UR4, UR7, UPT ;  /* 0x000000070400728c */ /* 0x008fe2000bf06070 */
[----:B-----5:R-:W-:-:S03]  /*00d0*/  IADD3 R0, P0, PT, R2, -UR20, RZ ;  /* 0x8000001402007c10 */ /* 0x020fc6000ff1e0ff */
[----:B------:R-:W-:Y:S01]  /*00e0*/  UISETP.EQ.OR UP0, UPT, UR5, URZ, UP0 ;  /* 0x000000ff0500728c */ /* 0x000fe20008702670 */
[----:B------:R-:W-:Y:S02]  /*00f0*/  IADD3.X R2, PT, PT, R3, ~UR6, RZ, P0, !PT ;  /* 0x8000000603027c10 */ /* 0x000fe400087fe4ff */
[----:B------:R-:W-:-:S04]  /*0100*/  ISETP.LT.U32.AND P0, PT, R0, UR19, PT ;  /* 0x0000001300007c0c */ /* 0x000fc8000bf01070 */
[----:B------:R-:W-:-:S04]  /*0110*/  ISETP.LT.AND.EX P0, PT, R2, UR8, PT, P0 ;  /* 0x0000000802007c0c */ /* 0x000fc8000bf01300 */
[----:B------:R-:W-:Y:S01]  /*0120*/  SEL R0, R0, UR19, P0 ;  /* 0x0000001300007c07 */ /* 0x000fe20008000000 */
[----:B----4-:R-:W-:Y:S08]  /*0130*/  BRA.U UP0, `(.L_x_0) ;  /* 0x0000000100e47547 */ /* 0x010ff0000b800000 */
[----:B------:R-:W1:Y:S01]  /*0140*/  S2R R2, SR_TID.X ;  /* 0x0000000000027919 */ /* 0x000e620000002100 */
[----:B------:R-:W-:Y:S01]  /*0150*/  ELECT P0, URZ, PT ;  /* 0x0000000000ff782f */ /* 0x000fe20003800000 */
[----:B------:R-:W-:Y:S03]  /*0160*/  BSSY.RECONVERGENT B0, `(.L_x_1) ;  /* 0x000002e000007945 */ /* 0x000fe60003800200 */
[----:B-1----:R-:W-:-:S13]  /*0170*/  ISETP.GT.U32.OR P0, PT, R2, 0x1f, !P0 ;  /* 0x0000001f0200780c */ /* 0x002fda0004704470 */
[----:B------:R-:W-:Y:S05]  /*0180*/  @P0 BRA `(.L_x_2) ;  /* 0x0000000000ac0947 */ /* 0x000fea0003800000 */
[----:B------:R-:W1:Y:S01]  /*0190*/  S2UR UR18, SR_CgaCtaId ;  /* 0x00000000001279c3 */ /* 0x000e620000008800 */
[----:B------:R-:W2:Y:S01]  /*01a0*/  LDCU UR15, c[0x0][0x3a0] ;  /* 0x00007400ff0f77ac */ /* 0x000ea20008000800 */
[----:B------:R-:W3:Y:S01]  /*01b0*/  LDCU UR17, c[0x0][0x3b0] ;  /* 0x00007600ff1177ac */ /* 0x000ee20008000800 */
[----:B------:R-:W-:Y:S01]  /*01c0*/  ULEA UR14, UR24, 0xf, 0x9 ;  /* 0x0000000f180e7891 */ /* 0x000fe2000f8e48ff */
[----:B------:R-:W-:Y:S01]  /*01d0*/  UMOV UR7, 0x400 ;  /* 0x0000040000077882 */ /* 0x000fe20000000000 */
[----:B------:R-:W-:Y:S01]  /*01e0*/  UMOV UR10, 0x1 ;  /* 0x00000001000a7882 */ /* 0x000fe20000000000 */
[----:B------:R-:W4:Y:S01]  /*01f0*/  LDCU.64 UR4, c[0x0][0x398] ;  /* 0x00007300ff0477ac */ /* 0x000f220008000a00 */
[----:B------:R-:W-:-:S04]  /*0200*/  UIADD3 UR10, UPT, UPT, -UR10, 0x100000, URZ ;  /* 0x001000000a0a7890 */ /* 0x000fc8000fffe1ff */
[----:B------:R-:W-:Y:S02]  /*0210*/  USHF.L.U32 UR11, UR10, 0xb, URZ ;  /* 0x0000000b0a0b7899 */ /* 0x000fe400080006ff */
[----:B------:R-:W-:Y:S02]  /*0220*/  USHF.L.U32 UR10, UR10, 0x1, URZ ;  /* 0x000000010a0a7899 */ /* 0x000fe400080006ff */
[----:B--2---:R-:W-:Y:S01]  /*0230*/  UIADD3 UR15, UPT, UPT, UR14, UR15, URZ ;  /* 0x0000000f0e0f7290 */ /* 0x004fe2000fffe0ff */
[----:B------:R-:W2:Y:S01]  /*0240*/  LDCU.64 UR12, c[0x0][0x3a8] ;  /* 0x00007500ff0c77ac */ /* 0x000ea20008000a00 */
[----:B---3--:R-:W-:Y:S02]  /*0250*/  UIADD3 UR14, UPT, UPT, UR14, UR17, URZ ;  /* 0x000000110e0e7290 */ /* 0x008fe4000fffe0ff */
[----:B-1----:R-:W-:Y:S02]  /*0260*/  ULEA UR17, UR18, UR7, 0x18 ;  /* 0x0000000712117291 */ /* 0x002fe4000f8ec0ff */
[----:B------:R-:W-:-:S02]  /*0270*/  UIADD3 UR16, UPT, UPT, UR7, 0x80, URZ ;  /* 0x0000008007107890 */ /* 0x000fc4000fffe0ff */
[----:B------:R-:W-:Y:S02]  /*0280*/  USHF.L.U64.HI UR9, UR20, 0x2, UR6 ;  /* 0x0000000214097899 */ /* 0x000fe40008010206 */
[----:B------:R-:W-:Y:S02]  /*0290*/  USHF.L.U32 UR8, UR20, 0x2, URZ ;  /* 0x0000000214087899 */ /* 0x000fe400080006ff */
[----:B------:R-:W-:Y:S02]  /*02a0*/  ULOP3.LUT UR15, UR15, 0xfffffff0, URZ, 0xc0, !UPT ;  /* 0xfffffff00f0f7892 */ /* 0x000fe4000f8ec0ff */
[----:B------:R-:W-:Y:S01]  /*02b0*/  ULOP3.LUT UR14, UR14, 0xfffffff0, URZ, 0xc0, !UPT ;  /* 0xfffffff00e0e7892 */ /* 0x000fe2000f8ec0ff */
[----:B------:R-:W1:Y:S02]  /*02c0*/  FENCE.VIEW.ASYNC.S ;  /* 0x00000000000073c6 */ /* 0x000e640000000000 */
[----:B-1----:R1:W3:Y:S02]  /*02d0*/  SYNCS.EXCH.64 URZ, [UR17], UR10 ;  /* 0x0000000a11ff75b2 */ /* 0x0022e40008000100 */
[----:B------:R-:W-:Y:S01]  /*02e0*/  @!PT LDS RZ, [RZ] ;  /* 0x00000000fffff984 */ /* 0x000fe20000000800 */
[----:B------:R-:W-:Y:S01]  /*02f0*/  @!PT LDS RZ, [RZ] ;  /* 0x00000000fffff984 */ /* 0x000fe20000000800 */
[----:B------:R-:W-:Y:S01]  /*0300*/  @!PT LDS RZ, [RZ] ;  /* 0x00000000fffff984 */ /* 0x000fe20000000800 */
[----:B------:R-:W-:Y:S01]  /*0310*/  @!PT LDS RZ, [RZ] ;  /* 0x00000000fffff984 */ /* 0x000fe20000000800 */
[----:B---3--:R3:W-:Y:S06]  /*0320*/  MEMBAR.ALL.CTA ;  /* 0x0000000000007992 */ /* 0x0087ec0000008000 */
[----:B---3--:R-:W3:Y:S01]  /*0330*/  FENCE.VIEW.ASYNC.S ;  /* 0x00000000000073c6 */ /* 0x008ee20000000000 */
[----:B------:R-:W-:-:S02]  /*0340*/  ULEA UR16, UR18, UR16, 0x18 ;  /* 0x0000001012107291 */ /* 0x000fc4000f8ec0ff */
[----:B----4-:R-:W-:Y:S02]  /*0350*/  UIADD3.64 UR4, UPT, UPT, UR8, UR4, URZ ;  /* 0x0000000408047297 */ /* 0x010fe4000fffe0ff */
[----:B------:R-:W-:Y:S02]  /*0360*/  USHF.R.U32.HI UR7, URZ, 0x4, UR15 ;  /* 0x00000004ff077899 */ /* 0x000fe4000801160f */
[----:B--2---:R-:W-:Y:S02]  /*0370*/  UIADD3.64 UR8, UPT, UPT, UR8, UR12, URZ ;  /* 0x0000000c08087297 */ /* 0x004fe4000fffe0ff */
[----:B------:R-:W-:Y:S02]  /*0380*/  UIADD3 UR15, UPT, UPT, UR15, UR14, URZ ;  /* 0x0000000e0f0f7290 */ /* 0x000fe4000fffe0ff */
[----:B------:R-:W-:Y:S02]  /*0390*/  ULEA UR12, UR24, UR16, 0x9 ;  /* 0x00000010180c7291 */ /* 0x000fe4000f8e48ff */
[----:B------:R-:W-:-:S02]  /*03a0*/  USHF.R.U32.HI UR14, URZ, 0x4, UR14 ;  /* 0x00000004ff0e7899 */ /* 0x000fc4000801160e */
[----:B------:R-:W-:Y:S01]  /*03b0*/  UPRMT UR7, UR7, 0x5410, URZ ;  /* 0x0000541007077896 */ /* 0x000fe200080000ff */
[----:B------:R-:W-:Y:S01]  /*03c0*/  IMAD.U32 R2, RZ, RZ, UR15 ;  /* 0x0000000fff027e24 */ /* 0x000fe2000f8e00ff */
[----:B------:R-:W-:Y:S02]  /*03d0*/  UIADD3 UR12, UPT, UPT, UR12, 0x80, URZ ;  /* 0x000000800c0c7890 */ /* 0x000fe4000fffe0ff */
[----:B------:R-:W-:Y:S01]  /*03e0*/  UPRMT UR14, UR14, 0x5410, URZ ;  /* 0x000054100e0e7896 */ /* 0x000fe200080000ff */
[----:B------:R-:W-:-:S04]  /*03f0*/  UMOV UR13, UR17 ;  /* 0x00000011000d7c82 */ /* 0x000fc80008000000 */
[----:B---3--:R1:W-:Y:S04]  /*0400*/  UBLKCP.S.G [UR16], [UR4], UR7 ;  /* 0x00000010040073ba */ /* 0x0083e80008000207 */
[----:B------:R1:W-:Y:S01]  /*0410*/  UBLKCP.S.G [UR12], [UR8], UR14 ;  /* 0x0000000c080073ba */ /* 0x0003e2000800020e */
[----:B------:R1:W-:Y:S01]  /*0420*/  SYNCS.ARRIVE.TRANS64 RZ, [UR17], R2 ;  /* 0x00000002ffff79a7 */ /* 0x0003e20008000011 */
[----:B------:R-:W-:Y:S01]  /*0430*/  NOP ;  /* 0x0000000000007918 */ /* 0x000fe20000000000 */
.L_x_2:
[----:B-1----:R-:W-:Y:S05]  /*0440*/  BSYNC.RECONVERGENT B0 ;  /* 0x0000000000007941 */ /* 0x002fea0003800200 */
.L_x_1:
[----:B------:R-:W1:Y:S08]  /*0450*/  S2UR UR5, SR_CgaCtaId ;  /* 0x00000000000579c3 */ /* 0x000e700000008800 */
[----:B------:R-:W-:Y:S01]  /*0460*/  BAR.SYNC.DEFER_BLOCKING 0x0 ;  /* 0x0000000000007b1d */ /* 0x000fe20000010000 */
[----:B------:R-:W-:-:S05]  /*0470*/  SHF.L.U32 R2, RZ, 0x1f, RZ ;  /* 0x0000001fff027819 */ /* 0x000fca00000006ff */
[----:B------:R-:W-:Y:S02]  /*0480*/  UMOV UR4, 0x400 ;  /* 0x0000040000047882 */ /* 0x000fe40000000000 */
[----:B-1----:R-:W-:-:S12]  /*0490*/  ULEA UR4, UR5, UR4, 0x18 ;  /* 0x0000000405047291 */ /* 0x002fd8000f8ec0ff */
.L_x_3:
[----:B------:R-:W1:Y:S02]  /*04a0*/  SYNCS.PHASECHK.TRANS64.TRYWAIT P0, [UR4], R2 ;  /* 0x00000002ff0075a7 */ /* 0x000e640008001104 */
[----:B-1----:R-:W-:Y:S05]  /*04b0*/  @!P0 BRA `(.L_x_3) ;  /* 0xfffffffc00f88947 */ /* 0x002fea000383ffff */
[----:B------:R-:W-:Y:S05]  /*04c0*/  BRA `(.L_x_4) ;  /* 0x0000001400407947 */ /* 0x000fea0003800000 */
.L_x_0:
[----:B------:R-:W1:Y:S01]  /*04d0*/  S2R R3, SR_TID.Y ;  /* 0x0000000000037919 */ /* 0x000e620000002200 */
[----:B------:R-:W2:Y:S01]  /*04e0*/  LDCU UR9, c[0x0][0x360] ;  /* 0x00006c00ff0977ac */ /* 0x000ea20008000800 */
[----:B------:R-:W-:Y:S01]  /*04f0*/  IMAD.SHL.U32 R4, R0, 0x4, RZ ;  /* 0x0000000400047824 */ /* 0x000fe200078e00ff */
[----:B------:R-:W-:Y:S01]  /*0500*/  BSSY.RECONVERGENT B0, `(.L_x_5) ;  /* 0x00000aa000007945 */ /* 0x000fe20003800200 */
[----:B------:R-:W1:Y:S01]  /*0510*/  S2R R6, SR_TID.Z ;  /* 0x0000000000067919 */ /* 0x000e620000002300 */
[----:B------:R-:W2:Y:S01]  /*0520*/  LDCU UR10, c[0x0][0x364] ;  /* 0x00006c80ff0a77ac */ /* 0x000ea20008000800 */
[----:B------:R-:W3:Y:S01]  /*0530*/  LDC R2, c[0x0][0x368] ;  /* 0x0000da00ff027b82 */ /* 0x000ee20000000800 */
[----:B------:R-:W-:Y:S01]  /*0540*/  SHF.R.S32.HI R5, RZ, 0x1f, R4 ;  /* 0x0000001fff057819 */ /* 0x000fe20000011404 */
[----:B------:R-:W4:Y:S03]  /*0550*/  S2R R8, SR_TID.X ;  /* 0x0000000000087919 */ /* 0x000f260000002100 */
[----:B------:R-:W-:-:S02]  /*0560*/  SHF.R.U64 R4, R4, 0x2, R5 ;  /* 0x0000000204047819 */ /* 0x000fc40000001205 */
[----:B------:R-:W-:Y:S01]  /*0570*/  SHF.R.U32.HI R5, RZ, 0x2, R5 ;  /* 0x00000002ff057819 */ /* 0x000fe20000011605 */
[----:B--2---:R-:W-:Y:S02]  /*0580*/  UIMAD UR4, UR9, UR10, URZ ;  /* 0x0000000a090472a4 */ /* 0x004fe4000f8e02ff */
[----:B-1----:R-:W-:Y:S02]  /*0590*/  IMAD R3, R6, UR10, R3 ;  /* 0x0000000a06037c24 */ /* 0x002fe4000f8e0203 */
[----:B------:R-:W-:Y:S02]  /*05a0*/  IMAD.MOV.U32 R6, RZ, RZ, RZ ;  /* 0x000000ffff067224 */ /* 0x000fe400078e00ff */
[----:B----4-:R-:W-:Y:S02]  /*05b0*/  IMAD R3, R3, UR9, R8 ;  /* 0x0000000903037c24 */ /* 0x010fe4000f8e0208 */
[----:B---3--:R-:W-:Y:S01]  /*05c0*/  IMAD R8, R2, UR4, RZ ;  /* 0x0000000402087c24 */ /* 0x008fe2000f8e02ff */
[----:B------:R-:W-:-:S02]  /*05d0*/  UMOV UR4, URZ ;  /* 0x000000ff00047c82 */ /* 0x000fc40008000000 */
[----:B------:R-:W-:-:S04]  /*05e0*/  ISETP.GT.U32.AND P0, PT, R4, R3, PT ;  /* 0x000000030400720c */ /* 0x000fc80003f04070 */
[----:B------:R-:W-:-:S13]  /*05f0*/  ISETP.GT.U32.AND.EX P0, PT, R5, RZ, PT, P0 ;  /* 0x000000ff0500720c */ /* 0x000fda0003f04100 */
[----:B------:R-:W-:Y:S05]  /*0600*/  @!P0 BRA `(.L_x_6) ;  /* 0x0000000800648947 */ /* 0x000fea0003800000 */
[----:B------:R-:W-:Y:S01]  /*0610*/  IMAD.IADD R9, R8, 0x1, R3 ;  /* 0x0000000108097824 */ /* 0x000fe200078e0203 */
[----:B------:R-:W-:Y:S01]  /*0620*/  BSSY.RECONVERGENT B1, `(.L_x_7) ;  /* 0x0000024000017945 */ /* 0x000fe20003800200 */
[----:B------:R-:W-:-:S03]  /*0630*/  IMAD.MOV.U32 R12, RZ, RZ, -0x1 ;  /* 0xffffffffff0c7424 */ /* 0x000fc600078e00ff */
[CC--:B------:R-:W-:Y:S02]  /*0640*/  ISETP.GT.U32.AND P1, PT, R4.reuse, R9.reuse, PT ;  /* 0x000000090400720c */ /* 0x0c0fe40003f24070 */
[CC--:B------:R-:W-:Y:S02]  /*0650*/  ISETP.GT.U32.AND P0, PT, R4.reuse, R9.reuse, PT ;  /* 0x000000090400720c */ /* 0x0c0fe40003f04070 */
[C---:B------:R-:W-:Y:S02]  /*0660*/  ISETP.GT.U32.AND.EX P1, PT, R5.reuse, RZ, PT, P1 ;  /* 0x000000ff0500720c */ /* 0x040fe40003f24110 */
[----:B------:R-:W-:Y:S02]  /*0670*/  ISETP.GT.U32.AND.EX P0, PT, R5, RZ, PT, P0 ;  /* 0x000000ff0500720c */ /* 0x000fe40003f04100 */
[----:B------:R-:W-:Y:S02]  /*0680*/  SEL R10, R4, R9, P1 ;  /* 0x00000009040a7207 */ /* 0x000fe40000800000 */
[----:B------:R-:W-:-:S02]  /*0690*/  SEL R7, RZ, 0x1, !P0 ;  /* 0x00000001ff077807 */ /* 0x000fc40004000000 */
[----:B------:R-:W-:Y:S02]  /*06a0*/  SEL R11, R5, RZ, P1 ;  /* 0x000000ff050b7207 */ /* 0x000fe40000800000 */
[----:B------:R-:W-:-:S04]  /*06b0*/  IADD3 R14, P0, P1, R10, -R7, -R9 ;  /* 0x800000070a0e7210 */ /* 0x000fc8000791e809 */
[----:B------:R-:W-:-:S04]  /*06c0*/  IADD3.X R15, PT, PT, R11, -0x1, R12, P0, P1 ;  /* 0xffffffff0b0f7810 */ /* 0x000fc800007e240c */
[----:B------:R-:W-:-:S13]  /*06d0*/  ISETP.NE.U32.AND P0, PT, R15, RZ, PT ;  /* 0x000000ff0f00720c */ /* 0x000fda0003f05070 */
[----:B------:R-:W-:Y:S05]  /*06e0*/  @P0 BRA `(.L_x_8) ;  /* 0x0000000000500947 */ /* 0x000fea0003800000 */
[----:B------:R-:W1:Y:S01]  /*06f0*/  I2F.U32.RP R9, R8 ;  /* 0x0000000800097306 */ /* 0x000e620000209000 */
[----:B------:R-:W-:Y:S01]  /*0700*/  IMAD.MOV R13, RZ, RZ, -R8 ;  /* 0x000000ffff0d7224 */ /* 0x000fe200078e0a08 */
[----:B------:R-:W-:-:S06]  /*0710*/  ISETP.NE.U32.AND P2, PT, R8, RZ, PT ;  /* 0x000000ff0800720c */ /* 0x000fcc0003f45070 */
[----:B-1----:R-:W1:Y:S02]  /*0720*/  MUFU.RCP R9, R9 ;  /* 0x0000000900097308 */ /* 0x002e640000001000 */
[----:B-1----:R-:W-:-:S06]  /*0730*/  VIADD R10, R9, 0xffffffe ;  /* 0x0ffffffe090a7836 */ /* 0x002fcc0000000000 */
[----:B------:R1:W2:Y:S02]  /*0740*/  F2I.FTZ.U32.TRUNC.NTZ R11, R10 ;  /* 0x0000000a000b7305 */ /* 0x0002a4000021f000 */
[----:B-1----:R-:W-:Y:S02]  /*0750*/  IMAD.MOV.U32 R10, RZ, RZ, RZ ;  /* 0x000000ffff0a7224 */ /* 0x002fe400078e00ff */
[----:B--2---:R-:W-:-:S04]  /*0760*/  IMAD R13, R13, R11, RZ ;  /* 0x0000000b0d0d7224 */ /* 0x004fc800078e02ff */
[----:B------:R-:W-:-:S06]  /*0770*/  IMAD.HI.U32 R11, R11, R13, R10 ;  /* 0x0000000d0b0b7227 */ /* 0x000fcc00078e000a */
[----:B------:R-:W-:-:S04]  /*0780*/  IMAD.HI.U32 R10, R11, R14, RZ ;  /* 0x0000000e0b0a7227 */ /* 0x000fc800078e00ff */
[----:B------:R-:W-:-:S04]  /*0790*/  IMAD.MOV R11, RZ, RZ, -R10 ;  /* 0x000000ffff0b7224 */ /* 0x000fc800078e0a0a */
[----:B------:R-:W-:-:S05]  /*07a0*/  IMAD R11, R8, R11, R14 ;  /* 0x0000000b080b7224 */ /* 0x000fca00078e020e */
[----:B------:R-:W-:-:S13]  /*07b0*/  ISETP.GE.U32.AND P0, PT, R11, R8, PT ;  /* 0x000000080b00720c */ /* 0x000fda0003f06070 */
[----:B------:R-:W-:Y:S02]  /*07c0*/  @P0 IMAD.IADD R11, R11, 0x1, -R8 ;  /* 0x000000010b0b0824 */ /* 0x000fe400078e0a08 */
[----:B------:R-:W-:-:S03]  /*07d0*/  @P0 VIADD R10, R10, 0x1 ;  /* 0x000000010a0a0836 */ /* 0x000fc60000000000 */
[----:B------:R-:W-:Y:S01]  /*07e0*/  ISETP.GE.U32.AND P1, PT, R11, R8, PT ;  /* 0x000000080b00720c */ /* 0x000fe20003f26070 */
[----:B------:R-:W-:-:S12]  /*07f0*/  IMAD.MOV.U32 R11, RZ, RZ, RZ ;  /* 0x000000ffff0b7224 */ /* 0x000fd800078e00ff */
[----:B------:R-:W-:Y:S02]  /*0800*/  @P1 IADD3 R10, PT, PT, R10, 0x1, RZ ;  /* 0x000000010a0a1810 */ /* 0x000fe40007ffe0ff */
[----:B------:R-:W-:Y:S01]  /*0810*/  @!P2 LOP3.LUT R10, RZ, R8, RZ, 0x33, !PT ;  /* 0x00000008ff0aa212 */ /* 0x000fe200078e33ff */
[----:B------:R-:W-:Y:S06]  /*0820*/  BRA `(.L_x_9) ;  /* 0x00000000000c7947 */ /* 0x000fec0003800000 */
.L_x_8:
[----:B------:R-:W-:Y:S01]  /*0830*/  IMAD.MOV.U32 R9, RZ, RZ, R14 ;  /* 0x000000ffff097224 */ /* 0x000fe200078e000e */
[----:B------:R-:W-:-:S07]  /*0840*/  MOV R14, 0x860 ;  /* 0x00000860000e7802 */ /* 0x000fce0000000f00 */
[----:B------:R-:W-:Y:S05]  /*0850*/  CALL.REL.NOINC `($__internal_0_$__cuda_sm20_div_u64) ;  /* 0x0000001400707944 */ /* 0x000fea0003c00000 */
.L_x_9:
[----:B------:R-:W-:Y:S05]  /*0860*/  BSYNC.RECONVERGENT B1 ;  /* 0x0000000000017941 */ /* 0x000fea0003800200 */
.L_x_7:
[----:B------:R-:W-:Y:S01]  /*0870*/  IADD3 R9, P0, PT, R10, R7, RZ ;  /* 0x000000070a097210 */ /* 0x000fe20007f1e0ff */
[----:B------:R-:W1:Y:S01]  /*0880*/  LDC R13, c[0x0][0x3a0] ;  /* 0x0000e800ff0d7b82 */ /* 0x000e620000000800 */
[----:B------:R-:W-:Y:S01]  /*0890*/  BSSY.RECONVERGENT B1, `(.L_x_10) ;  /* 0x0000033000017945 */ /* 0x000fe20003800200 */
[----:B------:R-:W-:Y:S01]  /*08a0*/  IMAD.MOV.U32 R29, RZ, RZ, R3 ;  /* 0x000000ffff1d7224 */ /* 0x000fe200078e0003 */
[C---:B------:R-:W-:Y:S01]  /*08b0*/  LOP3.LUT R7, R9.reuse, 0x3, RZ, 0xc0, !PT ;  /* 0x0000000309077812 */ /* 0x040fe200078ec0ff */
[----:B------:R-:W-:Y:S01]  /*08c0*/  IMAD.X R10, RZ, RZ, R11, P0 ;  /* 0x000000ffff0a7224 */ /* 0x000fe200000e060b */
[----:B------:R-:W-:Y:S02]  /*08d0*/  ISETP.GE.U32.AND P0, PT, R9, 0x3, PT ;  /* 0x000000030900780c */ /* 0x000fe40003f06070 */
[----:B------:R-:W-:Y:S02]  /*08e0*/  ISETP.NE.U32.AND P1, PT, R7, 0x3, PT ;  /* 0x000000030700780c */ /* 0x000fe40003f25070 */
[----:B------:R-:W-:Y:S01]  /*08f0*/  ISETP.GE.U32.AND.EX P0, PT, R10, RZ, PT, P0 ;  /* 0x000000ff0a00720c */ /* 0x000fe20003f06100 */
[----:B------:R-:W-:Y:S01]  /*0900*/  IMAD.MOV.U32 R10, RZ, RZ, R6 ;  /* 0x000000ffff0a7224 */ /* 0x000fe200078e0006 */
[----:B------:R-:W-:-:S02]  /*0910*/  ISETP.NE.AND.EX P1, PT, RZ, RZ, PT, P1 ;  /* 0x000000ffff00720c */ /* 0x000fc40003f25310 */
[----:B-1----:R-:W-:-:S11]  /*0920*/  SHF.R.S32.HI R11, RZ, 0x1f, R13 ;  /* 0x0000001fff0b7819 */ /* 0x002fd6000001140d */
[----:B------:R-:W-:Y:S05]  /*0930*/  @!P1 BRA `(.L_x_11) ;  /* 0x0000000000a09947 */ /* 0x000fea0003800000 */
[----:B------:R-:W1:Y:S01]  /*0940*/  S2UR UR7, SR_CgaCtaId ;  /* 0x00000000000779c3 */ /* 0x000e620000008800 */
[----:B------:R-:W2:Y:S01]  /*0950*/  LDCU.64 UR12, c[0x0][0x398] ;  /* 0x00007300ff0c77ac */ /* 0x000ea20008000a00 */
[C---:B------:R-:W-:Y:S01]  /*0960*/  IMAD.SHL.U32 R7, R3.reuse, 0x4, RZ ;  /* 0x0000000403077824 */ /* 0x040fe200078e00ff */
[----:B------:R-:W-:Y:S01]  /*0970*/  MOV R29, R3 ;  /* 0x00000003001d7202 */ /* 0x000fe20000000f00 */
[----:B------:R-:W-:Y:S01]  /*0980*/  IMAD.U32 R14, RZ, RZ, UR20 ;  /* 0x00000014ff0e7e24 */ /* 0x000fe2000f8e00ff */
[----:B------:R-:W-:Y:S01]  /*0990*/  UMOV UR5, 0x400 ;  /* 0x0000040000057882 */ /* 0x000fe20000000000 */
[----:B------:R-:W-:Y:S01]  /*09a0*/  IMAD.U32 R15, RZ, RZ, UR21 ;  /* 0x00000015ff0f7e24 */ /* 0x000fe2000f8e00ff */
[----:B------:R-:W-:Y:S01]  /*09b0*/  SHF.L.U64.HI R15, R3, 0x2, R6 ;  /* 0x00000002030f7819 */ /* 0x000fe20000010206 */
[----:B------:R-:W-:Y:S01]  /*09c0*/  IMAD.U32 R12, RZ, RZ, UR6 ;  /* 0x00000006ff0c7e24 */ /* 0x000fe2000f8e00ff */
[----:B------:R-:W-:Y:S01]  /*09d0*/  LEA R10, P1, R14, R7, 0x2 ;  /* 0x000000070e0a7211 */ /* 0x000fe200078210ff */
[----:B------:R-:W-:Y:S01]  /*09e0*/  VIADD R9, R9, 0x1 ;  /* 0x0000000109097836 */ /* 0x000fe20000000000 */
[----:B------:R-:W-:Y:S01]  /*09f0*/  UIADD3 UR5, UPT, UPT, UR5, 0x80, URZ ;  /* 0x0000008005057890 */ /* 0x000fe2000fffe0ff */
[----:B------:R-:W-:Y:S01]  /*0a00*/  IMAD R7, R2, UR10, RZ ;  /* 0x0000000a02077c24 */ /* 0x000fe2000f8e02ff */
[----:B------:R-:W-:-:S02]  /*0a10*/  LEA.HI.X R14, R14, R15, R12, 0x2, P1 ;  /* 0x0000000f0e0e7211 */ /* 0x000fc400008f140c */
[----:B------:R-:W-:Y:S01]  /*0a20*/  LOP3.LUT R9, R9, 0x3, RZ, 0xc0, !PT ;  /* 0x0000000309097812 */ /* 0x000fe200078ec0ff */
[----:B------:R-:W-:Y:S01]  /*0a30*/  IMAD R7, R7, UR9, RZ ;  /* 0x0000000907077c24 */ /* 0x000fe2000f8e02ff */
[----:B--2---:R-:W-:Y:S01]  /*0a40*/  IADD3 R17, P1, P2, R10, UR12, R13 ;  /* 0x0000000c0a117c10 */ /* 0x004fe2000fa3e00d */
[----:B------:R-:W-:-:S03]  /*0a50*/  IMAD.MOV.U32 R10, RZ, RZ, R6 ;  /* 0x000000ffff0a7224 */ /* 0x000fc600078e0006 */
[----:B------:R-:W-:Y:S01]  /*0a60*/  IADD3.X R18, PT, PT, R14, UR13, R11, P1, P2 ;  /* 0x0000000d0e127c10 */ /* 0x000fe20008fe440b */
[----:B-1----:R-:W-:Y:S01]  /*0a70*/  ULEA UR5, UR7, UR5, 0x18 ;  /* 0x0000000507057291 */ /* 0x002fe2000f8ec0ff */
[----:B------:R-:W-:-:S05]  /*0a80*/  IADD3 R9, P1, PT, RZ, -R9, RZ ;  /* 0x80000009ff097210 */ /* 0x000fca0007f3e0ff */
[----:B------:R-:W-:Y:S02]  /*0a90*/  VIADD R12, R13, UR5 ;  /* 0x000000050d0c7c36 */ /* 0x000fe40008000000 */
[----:B------:R-:W-:Y:S02]  /*0aa0*/  IMAD.X R16, RZ, RZ, -0x1, P1 ;  /* 0xffffffffff107424 */ /* 0x000fe400008e06ff */
[----:B------:R-:W-:-:S07]  /*0ab0*/  IMAD R12, R3, 0x4, R12 ;  /* 0x00000004030c7824 */ /* 0x000fce00078e020c */
.L_x_12:
[----:B------:R-:W-:Y:S01]  /*0ac0*/  IADD3 R9, P1, PT, R9, 0x1, RZ ;  /* 0x0000000109097810 */ /* 0x000fe20007f3e0ff */
[----:B------:R-:W-:Y:S01]  /*0ad0*/  IMAD.MOV.U32 R14, RZ, RZ, R17 ;  /* 0x000000ffff0e7224 */ /* 0x000fe200078e0011 */
[C---:B------:R-:W-:Y:S01]  /*0ae0*/  IADD3 R29, P2, PT, R8.reuse, R29, RZ ;  /* 0x0000001d081d7210 */ /* 0x040fe20007f5e0ff */
[----:B------:R-:W-:Y:S01]  /*0af0*/  IMAD.MOV.U32 R15, RZ, RZ, R18 ;  /* 0x000000ffff0f7224 */ /* 0x000fe200078e0012 */
[C---:B------:R-:W-:Y:S01]  /*0b00*/  LEA R17, P3, R8.reuse, R17, 0x2 ;  /* 0x0000001108117211 */ /* 0x040fe200078610ff */
[----:B------:R-:W-:Y:S01]  /*0b10*/  IMAD.X R16, RZ, RZ, R16, P1 ;  /* 0x000000ffff107224 */ /* 0x000fe200008e0610 */
[----:B------:R-:W-:Y:S01]  /*0b20*/  ISETP.NE.U32.AND P1, PT, R9, RZ, PT ;  /* 0x000000ff0900720c */ /* 0x000fe20003f25070 */
[----:B------:R-:W-:Y:S01]  /*0b30*/  IMAD.X R10, RZ, RZ, R10, P2 ;  /* 0x000000ffff0a7224 */ /* 0x000fe200010e060a */
[----:B------:R-:W-:Y:S01]  /*0b40*/  @!PT LDS RZ, [RZ] ;  /* 0x00000000fffff984 */ /* 0x000fe20000000800 */
[----:B------:R-:W-:Y:S01]  /*0b50*/  @!PT LDS RZ, [RZ] ;  /* 0x00000000fffff984 */ /* 0x000fe20000000800 */
[----:B------:R-:W-:Y:S01]  /*0b60*/  @!PT LDS RZ, [RZ] ;  /* 0x00000000fffff984 */ /* 0x000fe20000000800 */
[----:B------:R1:W-:Y:S01]  /*0b70*/  LDGSTS.E [R12], desc[UR22][R14.64] ;  /* 0x000000000e0c7fae */ /* 0x0003e2000b9a1016 */
[----:B------:R-:W-:Y:S02]  /*0b80*/  LEA.HI.X R18, R8, R18, RZ, 0x2, P3 ;  /* 0x0000001208127211 */ /* 0x000fe400018f14ff */
[----:B------:R-:W-:Y:S01]  /*0b90*/  ISETP.NE.AND.EX P1, PT, R16, RZ, PT, P1 ;  /* 0x000000ff1000720c */ /* 0x000fe20003f25310 */
[----:B-1----:R-:W-:-:S12]  /*0ba0*/  IMAD R12, R7, 0x4, R12 ;  /* 0x00000004070c7824 */ /* 0x002fd800078e020c */
[----:B------:R-:W-:Y:S05]  /*0bb0*/  @P1 BRA `(.L_x_12) ;  /* 0xfffffffc00c01947 */ /* 0x000fea000383ffff */
.L_x_11:
[----:B------:R-:W-:Y:S05]  /*0bc0*/  BSYNC.RECONVERGENT B1 ;  /* 0x0000000000017941 */ /* 0x000fea0003800200 */
.L_x_10:
[----:B------:R-:W-:Y:S05]  /*0bd0*/  @!P0 BRA `(.L_x_6) ;  /* 0x0000000000f08947 */ /* 0x000fea0003800000 */
[----:B------:R-:W1:Y:S01]  /*0be0*/  S2UR UR8, SR_CgaCtaId ;  /* 0x00000000000879c3 */ /* 0x000e620000008800 */
[----:B------:R-:W2:Y:S01]  /*0bf0*/  LDCU.64 UR12, c[0x0][0x398] ;  /* 0x00007300ff0c77ac */ /* 0x000ea20008000a00 */
[C---:B------:R-:W-:Y:S01]  /*0c00*/  IMAD.SHL.U32 R9, R29.reuse, 0x4, RZ ;  /* 0x000000041d097824 */ /* 0x040fe200078e00ff */
[----:B------:R-:W-:Y:S01]  /*0c10*/  MOV R14, UR20 ;  /* 0x00000014000e7c02 */ /* 0x000fe20008000f00 */
[----:B------:R-:W-:Y:S01]  /*0c20*/  IMAD.U32 R15, RZ, RZ, UR21 ;  /* 0x00000015ff0f7e24 */ /* 0x000fe2000f8e00ff */
[C---:B------:R-:W-:Y:S01]  /*0c30*/  SHF.L.U64.HI R15, R29.reuse, 0x2, R10 ;  /* 0x000000021d0f7819 */ /* 0x040fe2000001020a */
[----:B------:R-:W-:Y:S01]  /*0c40*/  IMAD.U32 R12, RZ, RZ, UR6 ;  /* 0x00000006ff0c7e24 */ /* 0x000fe2000f8e00ff */
[----:B------:R-:W-:Y:S01]  /*0c50*/  LEA R9, P0, R14, R9, 0x2 ;  /* 0x000000090e097211 */ /* 0x000fe200078010ff */
[----:B------:R-:W-:Y:S01]  /*0c60*/  UMOV UR7, 0x400 ;  /* 0x0000040000077882 */ /* 0x000fe20000000000 */
[----:B------:R-:W-:Y:S01]  /*0c70*/  IMAD.SHL.U32 R18, R8, 0x4, RZ ;  /* 0x0000000408127824 */ /* 0x000fe200078e00ff */
[----:B------:R-:W-:Y:S01]  /*0c80*/  UIADD3 UR7, UPT, UPT, UR7, 0x80, URZ ;  /* 0x0000008007077890 */ /* 0x000fe2000fffe0ff */
[----:B------:R-:W-:Y:S01]  /*0c90*/  LEA.HI.X R12, R14, R15, R12, 0x2, P0 ;  /* 0x0000000f0e0c7211 */ /* 0x000fe200000f140c */
[----:B------:R-:W-:Y:S01]  /*0ca0*/  IMAD R24, R2, UR10, RZ ;  /* 0x0000000a02187c24 */ /* 0x000fe2000f8e02ff */
[----:B------:R-:W-:Y:S01]  /*0cb0*/  IADD3 R14, P0, PT, R29, UR20, RZ ;  /* 0x000000141d0e7c10 */ /* 0x000fe2000ff1e0ff */
[----:B------:R-:W-:Y:S01]  /*0cc0*/  UMOV UR5, URZ ;  /* 0x000000ff00057c82 */ /* 0x000fe20008000000 */
[----:B------:R-:W-:Y:S01]  /*0cd0*/  SHF.R.U32.HI R19, RZ, 0x1e, R8 ;  /* 0x0000001eff137819 */ /* 0x000fe20000011608 */
[----:B------:R-:W-:Y:S01]  /*0ce0*/  IMAD R24, R24, UR9, RZ ;  /* 0x0000000918187c24 */ /* 0x000fe2000f8e02ff */
[----:B------:R-:W-:-:S02]  /*0cf0*/  IADD3.X R15, PT, PT, R10, UR6, RZ, P0, !PT ;  /* 0x000000060a0f7c10 */ /* 0x000fc400087fe4ff */
[----:B--2---:R-:W-:Y:S02]  /*0d00*/  IADD3 R7, P1, PT, R13, UR12, RZ ;  /* 0x0000000c0d077c10 */ /* 0x004fe4000ff3e0ff */
[C---:B------:R-:W-:Y:S01]  /*0d10*/  SHF.L.U64.HI R15, R14.reuse, 0x2, R15 ;  /* 0x000000020e0f7819 */ /* 0x040fe2000001020f */
[----:B------:R-:W-:Y:S01]  /*0d20*/  IMAD.SHL.U32 R14, R14, 0x4, RZ ;  /* 0x000000040e0e7824 */ /* 0x000fe200078e00ff */
[----:B------:R-:W-:Y:S01]  /*0d30*/  IADD3.X R11, PT, PT, R11, UR13, RZ, P1, !PT ;  /* 0x0000000d0b0b7c10 */ /* 0x000fe20008ffe4ff */
[----:B-1----:R-:W-:Y:S01]  /*0d40*/  ULEA UR7, UR8, UR7, 0x18 ;  /* 0x0000000708077291 */ /* 0x002fe2000f8ec0ff */
[-C--:B------:R-:W-:Y:S01]  /*0d50*/  IADD3 R22, P1, PT, R18, R9.reuse, RZ ;  /* 0x0000000912167210 */ /* 0x080fe20007f3e0ff */
[C---:B------:R-:W-:Y:S01]  /*0d60*/  IMAD.WIDE.U32 R14, R8.reuse, 0xc, R14 ;  /* 0x0000000c080e7825 */ /* 0x040fe200078e000e */
[----:B------:R-:W-:-:S03]  /*0d70*/  LEA R20, P0, R8, R9, 0x3 ;  /* 0x0000000908147211 */ /* 0x000fc600078018ff */
[----:B------:R-:W-:Y:S01]  /*0d80*/  VIADD R16, R13, UR7 ;  /* 0x000000070d107c36 */ /* 0x000fe20008000000 */
[----:B------:R-:W-:Y:S01]  /*0d90*/  LEA.HI.X R26, R8, R12, RZ, 0x3, P0 ;  /* 0x0000000c081a7211 */ /* 0x000fe200000f1cff */
[----:B------:R-:W-:Y:S02]  /*0da0*/  IMAD.X R28, R19, 0x1, R12, P1 ;  /* 0x00000001131c7824 */ /* 0x000fe400008e060c */
[----:B------:R-:W-:Y:S02]  /*0db0*/  IMAD R13, R29, 0x4, R16 ;  /* 0x000000041d0d7824 */ /* 0x000fe400078e0210 */
[----:B------:R-:W-:Y:S02]  /*0dc0*/  VIADD R23, R15, UR5 ;  /* 0x000000050f177c36 */ /* 0x000fe40008000000 */
[C-C-:B------:R-:W-:Y:S02]  /*0dd0*/  IMAD R21, R24.reuse, 0x4, R13.reuse ;  /* 0x0000000418157824 */ /* 0x140fe400078e020d */
[----:B------:R-:W-:-:S02]  /*0de0*/  IMAD R25, R24, 0x8, R13 ;  /* 0x0000000818197824 */ /* 0x000fc400078e020d */
[----:B------:R-:W-:-:S07]  /*0df0*/  IMAD R27, R24, 0xc, R13 ;  /* 0x0000000c181b7824 */ /* 0x000fce00078e020d */
.L_x_13:
[----:B------:R-:W-:-:S04]  /*0e00*/  IADD3 R16, P0, PT, R7, R9, RZ ;  /* 0x0000000907107210 */ /* 0x000fc80007f1e0ff */
[----:B------:R-:W-:-:S05]  /*0e10*/  IADD3.X R17, PT, PT, R11, R12, RZ, P0, !PT ;  /* 0x0000000c0b117210 */ /* 0x000fca00007fe4ff */
[----:B------:R-:W-:Y:S01]  /*0e20*/  @!PT LDS RZ, [RZ] ;  /* 0x00000000fffff984 */ /* 0x000fe20000000800 */
[----:B------:R-:W-:Y:S01]  /*0e30*/  @!PT LDS RZ, [RZ] ;  /* 0x00000000fffff984 */ /* 0x000fe20000000800 */
[----:B------:R-:W-:Y:S01]  /*0e40*/  @!PT LDS RZ, [RZ] ;  /* 0x00000000fffff984 */ /* 0x000fe20000000800 */
[----:B------:R1:W-:Y:S02]  /*0e50*/  LDGSTS.E [R13], desc[UR22][R16.64] ;  /* 0x00000000100d7fae */ /* 0x0003e4000b9a1016 */
[----:B-1----:R-:W-:Y:S01]  /*0e60*/  IADD3 R16, P0, PT, R7, R22, RZ ;  /* 0x0000001607107210 */ /* 0x002fe20007f1e0ff */
[----:B------:R-:W-:-:S04]  /*0e70*/  IMAD R13, R24, 0x10, R13 ;  /* 0x00000010180d7824 */ /* 0x000fc800078e020d */
[----:B------:R-:W-:-:S05]  /*0e80*/  IMAD.X R17, R11, 0x1, R28, P0 ;  /* 0x000000010b117824 */ /* 0x000fca00000e061c */
[----:B------:R1:W-:Y:S02]  /*0e90*/  LDGSTS.E [R21], desc[UR22][R16.64] ;  /* 0x0000000010157fae */ /* 0x0003e4000b9a1016 */
[----:B-1----:R-:W-:Y:S01]  /*0ea0*/  IADD3 R16, P0, PT, R7, R20, RZ ;  /* 0x0000001407107210 */ /* 0x002fe20007f1e0ff */
[----:B------:R-:W-:-:S04]  /*0eb0*/  IMAD R21, R24, 0x10, R21 ;  /* 0x0000001018157824 */ /* 0x000fc800078e0215 */
[----:B------:R-:W-:-:S05]  /*0ec0*/  IMAD.X R17, R11, 0x1, R26, P0 ;  /* 0x000000010b117824 */ /* 0x000fca00000e061a */
[----:B------:R1:W-:Y:S02]  /*0ed0*/  LDGSTS.E [R25], desc[UR22][R16.64] ;  /* 0x0000000010197fae */ /* 0x0003e4000b9a1016 */
[----:B-1----:R-:W-:Y:S01]  /*0ee0*/  IADD3 R16, P0, PT, R7, R14, RZ ;  /* 0x0000000e07107210 */ /* 0x002fe20007f1e0ff */
[----:B------:R-:W-:Y:S01]  /*0ef0*/  IMAD R25, R24, 0x10, R25 ;  /* 0x0000001018197824 */ /* 0x000fe200078e0219 */
[----:B------:R-:W-:-:S03]  /*0f00*/  LEA R7, P1, R8, R7, 0x4 ;  /* 0x0000000708077211 */ /* 0x000fc600078220ff */
[----:B------:R-:W-:Y:S01]  /*0f10*/  IMAD.X R17, R11, 0x1, R23, P0 ;  /* 0x000000010b117824 */ /* 0x000fe200000e0617 */
[----:B------:R-:W-:Y:S02]  /*0f20*/  IADD3 R29, P0, PT, R18, R29, RZ ;  /* 0x0000001d121d7210 */ /* 0x000fe40007f1e0ff */
[----:B------:R-:W-:Y:S02]  /*0f30*/  LEA.HI.X R11, R8, R11, RZ, 0x4, P1 ;  /* 0x0000000b080b7211 */ /* 0x000fe400008f24ff */
[----:B------:R1:W-:Y:S01]  /*0f40*/  LDGSTS.E [R27], desc[UR22][R16.64] ;  /* 0x00000000101b7fae */ /* 0x0003e2000b9a1016 */
[----:B------:R-:W-:Y:S01]  /*0f50*/  IMAD.X R10, R19, 0x1, R10, P0 ;  /* 0x00000001130a7824 */ /* 0x000fe200000e060a */
[----:B------:R-:W-:-:S04]  /*0f60*/  ISETP.GE.U32.AND P0, PT, R29, R4, PT ;  /* 0x000000041d00720c */ /* 0x000fc80003f06070 */
[----:B------:R-:W-:Y:S01]  /*0f70*/  ISETP.GE.U32.AND.EX P0, PT, R10, R5, PT, P0 ;  /* 0x000000050a00720c */ /* 0x000fe20003f06100 */
[----:B-1----:R-:W-:-:S12]  /*0f80*/  IMAD R27, R24, 0x10, R27 ;  /* 0x00000010181b7824 */ /* 0x002fd800078e021b */
[----:B------:R-:W-:Y:S05]  /*0f90*/  @!P0 BRA `(.L_x_13) ;  /* 0xfffffffc00988947 */ /* 0x000fea000383ffff */
.L_x_6:
[----:B------:R-:W-:Y:S05]  /*0fa0*/  BSYNC.RECONVERGENT B0 ;  /* 0x0000000000007941 */ /* 0x000fea0003800200 */
.L_x_5:
[----:B------:R-:W-:Y:S01]  /*0fb0*/  ISETP.GT.U32.AND P0, PT, R4, R3, PT ;  /* 0x000000030400720c */ /* 0x000fe20003f04070 */
[----:B------:R-:W0:Y:S01]  /*0fc0*/  LDGDEPBAR ;  /* 0x00000000000079af */ /* 0x000e220000000000 */
[----:B------:R-:W-:Y:S02]  /*0fd0*/  BSSY.RECONVERGENT B0, `(.L_x_14) ;  /* 0x000009c000007945 */ /* 0x000fe40003800200 */
[----:B------:R-:W-:-:S13]  /*0fe0*/  ISETP.GT.U32.AND.EX P0, PT, R5, R6, PT, P0 ;  /* 0x000000060500720c */ /* 0x000fda0003f04100 */
        /* <DEDUP_REMOVED lines=17> */
[----:B------:R-:W-:Y:S01]  /*1100*/  ISETP.NE.U32.AND P2, PT, R8, RZ, PT ;  /* 0x000000ff0800720c */ /* 0x000fe20003f45070 */
[----:B------:R-:W-:-:S05]  /*1110*/  IMAD.MOV.U32 R10, RZ, RZ, RZ ;  /* 0x000000ffff0a7224 */ /* 0x000fca00078e00ff */
[----:B-1----:R-:W1:Y:S02]  /*1120*/  MUFU.RCP R13, R13 ;  /* 0x0000000d000d7308 */ /* 0x002e640000001000 */
[----:B-1----:R-:W-:-:S06]  /*1130*/  IADD3 R11, PT, PT, R13, 0xffffffe, RZ ;  /* 0x0ffffffe0d0b7810 */ /* 0x002fcc0007ffe0ff */
[----:B------:R-:W1:Y:S02]  /*1140*/  F2I.FTZ.U32.TRUNC.NTZ R11, R11 ;  /* 0x0000000b000b7305 */ /* 0x000e64000021f000 */
[----:B-1----:R-:W-:-:S04]  /*1150*/  IMAD R9, R9, R11, RZ ;  /* 0x0000000b09097224 */ /* 0x002fc800078e02ff */
[----:B------:R-:W-:-:S04]  /*1160*/  IMAD.HI.U32 R9, R11, R9, R10 ;  /* 0x000000090b097227 */ /* 0x000fc800078e000a */
[----:B------:R-:W-:Y:S02]  /*1170*/  IMAD.MOV.U32 R11, RZ, RZ, RZ ;  /* 0x000000ffff0b7224 */ /* 0x000fe400078e00ff */
[----:B------:R-:W-:-:S04]  /*1180*/  IMAD.HI.U32 R10, R9, R12, RZ ;  /* 0x0000000c090a7227 */ /* 0x000fc800078e00ff */
[----:B------:R-:W-:-:S04]  /*1190*/  IMAD.MOV R9, RZ, RZ, -R10 ;  /* 0x000000ffff097224 */ /* 0x000fc800078e0a0a */
[----:B------:R-:W-:-:S05]  /*11a0*/  IMAD R9, R8, R9, R12 ;  /* 0x0000000908097224 */ /* 0x000fca00078e020c */
[----:B------:R-:W-:-:S13]  /*11b0*/  ISETP.GE.U32.AND P0, PT, R9, R8, PT ;  /* 0x000000080900720c */ /* 0x000fda0003f06070 */
[----:B------:R-:W-:Y:S02]  /*11c0*/  @P0 IMAD.IADD R9, R9, 0x1, -R8 ;  /* 0x0000000109090824 */ /* 0x000fe400078e0a08 */
[----:B------:R-:W-:-:S03]  /*11d0*/  @P0 VIADD R10, R10, 0x1 ;  /* 0x000000010a0a0836 */ /* 0x000fc60000000000 */
[----:B------:R-:W-:-:S13]  /*11e0*/  ISETP.GE.U32.AND P1, PT, R9, R8, PT ;  /* 0x000000080900720c */ /* 0x000fda0003f26070 */
[----:B------:R-:W-:Y:S01]  /*11f0*/  @P1 VIADD R10, R10, 0x1 ;  /* 0x000000010a0a1836 */ /* 0x000fe20000000000 */
[----:B------:R-:W-:Y:S01]  /*1200*/  @!P2 LOP3.LUT R10, RZ, R8, RZ, 0x33, !PT ;  /* 0x00000008ff0aa212 */ /* 0x000fe200078e33ff */
[----:B------:R-:W-:Y:S06]  /*1210*/  BRA `(.L_x_18) ;  /* 0x00000000000c7947 */ /* 0x000fec0003800000 */
.L_x_17:
[----:B------:R-:W-:Y:S01]  /*1220*/  IMAD.MOV.U32 R9, RZ, RZ, R12 ;  /* 0x000000ffff097224 */ /* 0x000fe200078e000c */
[----:B------:R-:W-:-:S07]  /*1230*/  MOV R14, 0x1250 ;  /* 0x00001250000e7802 */ /* 0x000fce0000000f00 */
[----:B------:R-:W-:Y:S05]  /*1240*/  CALL.REL.NOINC `($__internal_0_$__cuda_sm20_div_u64) ;  /* 0x0000000800f47944 */ /* 0x000fea0003c00000 */
.L_x_18:
[----:B------:R-:W-:Y:S05]  /*1250*/  BSYNC.RECONVERGENT B1 ;  /* 0x0000000000017941 */ /* 0x000fea0003800200 */
.L_x_16:
[----:B------:R-:W-:Y:S01]  /*1260*/  IADD3 R7, P0, PT, R10, R7, RZ ;  /* 0x000000070a077210 */ /* 0x000fe20007f1e0ff */
[----:B------:R-:W1:Y:S01]  /*1270*/  LDC R12, c[0x0][0x3b0] ;  /* 0x0000ec00ff0c7b82 */ /* 0x000e620000000800 */
[----:B------:R-:W-:Y:S02]  /*1280*/  BSSY.RECONVERGENT B1, `(.L_x_19) ;  /* 0x0000031000017945 */ /* 0x000fe40003800200 */
[C---:B------:R-:W-:Y:S01]  /*1290*/  LOP3.LUT R9, R7.reuse, 0x3, RZ, 0xc0, !PT ;  /* 0x0000000307097812 */ /* 0x040fe200078ec0ff */
[----:B------:R-:W-:Y:S01]  /*12a0*/  IMAD.X R10, RZ, RZ, R11, P0 ;  /* 0x000000ffff0a7224 */ /* 0x000fe200000e060b */
[----:B------:R-:W-:Y:S02]  /*12b0*/  ISETP.GE.U32.AND P0, PT, R7, 0x3, PT ;  /* 0x000000030700780c */ /* 0x000fe40003f06070 */
[----:B------:R-:W-:Y:S02]  /*12c0*/  ISETP.NE.U32.AND P1, PT, R9, 0x3, PT ;  /* 0x000000030900780c */ /* 0x000fe40003f25070 */
[----:B------:R-:W-:-:S02]  /*12d0*/  ISETP.GE.U32.AND.EX P0, PT, R10, RZ, PT, P0 ;  /* 0x000000ff0a00720c */ /* 0x000fc40003f06100 */
[----:B------:R-:W-:Y:S02]  /*12e0*/  ISETP.NE.AND.EX P1, PT, RZ, RZ, PT, P1 ;  /* 0x000000ffff00720c */ /* 0x000fe40003f25310 */
[----:B-1----:R-:W-:-:S11]  /*12f0*/  SHF.R.S32.HI R13, RZ, 0x1f, R12 ;  /* 0x0000001fff0d7819 */ /* 0x002fd6000001140c */
[----:B------:R-:W-:Y:S05]  /*1300*/  @!P1 BRA `(.L_x_20) ;  /* 0x0000000000a09947 */ /* 0x000fea0003800000 */
[----:B------:R-:W1:Y:S01]  /*1310*/  S2UR UR7, SR_CgaCtaId ;  /* 0x00000000000779c3 */ /* 0x000e620000008800 */
[----:B------:R-:W2:Y:S01]  /*1320*/  LDCU.64 UR12, c[0x0][0x3a8] ;  /* 0x00007500ff0c77ac */ /* 0x000ea20008000a00 */
[----:B------:R-:W-:Y:S01]  /*1330*/  IMAD.U32 R10, RZ, RZ, UR20 ;  /* 0x00000014ff0a7e24 */ /* 0x000fe2000f8e00ff */
[----:B------:R-:W-:Y:S01]  /*1340*/  SHF.L.U32 R15, R3, 0x2, RZ ;  /* 0x00000002030f7819 */ /* 0x000fe200000006ff */
[----:B------:R-:W-:Y:S01]  /*1350*/  VIADD R9, R7, 0x1 ;  /* 0x0000000107097836 */ /* 0x000fe20000000000 */
[----:B------:R-:W-:Y:S01]  /*1360*/  UMOV UR5, 0x400 ;  /* 0x0000040000057882 */ /* 0x000fe20000000000 */
[----:B------:R-:W-:Y:S01]  /*1370*/  IMAD.U32 R16, RZ, RZ, UR6 ;  /* 0x00000006ff107e24 */ /* 0x000fe2000f8e00ff */
[----:B------:R-:W-:Y:S01]  /*1380*/  UIADD3 UR5, UPT, UPT, UR5, 0x80, URZ ;  /* 0x0000008005057890 */ /* 0x000fe2000fffe0ff */
[----:B------:R-:W3:Y:S01]  /*1390*/  LDC R14, c[0x0][0x388] ;  /* 0x0000e200ff0e7b82 */ /* 0x000ee20000000800 */
[----:B------:R-:W-:Y:S01]  /*13a0*/  SHF.L.U64.HI R7, R3, 0x2, R6 ;  /* 0x0000000203077819 */ /* 0x000fe20000010206 */
[----:B------:R-:W-:Y:S01]  /*13b0*/  IMAD.U32 R11, RZ, RZ, UR21 ;  /* 0x00000015ff0b7e24 */ /* 0x000fe2000f8e00ff */
[----:B------:R-:W-:Y:S01]  /*13c0*/  LEA R15, P1, R10, R15, 0x2 ;  /* 0x0000000f0a0f7211 */ /* 0x000fe200078210ff */
[----:B------:R-:W-:Y:S01]  /*13d0*/  IMAD R11, R2, UR10, RZ ;  /* 0x0000000a020b7c24 */ /* 0x000fe2000f8e02ff */
[----:B------:R-:W-:-:S02]  /*13e0*/  LOP3.LUT R9, R9, 0x3, RZ, 0xc0, !PT ;  /* 0x0000000309097812 */ /* 0x000fc400078ec0ff */
[----:B------:R-:W-:Y:S01]  /*13f0*/  LEA.HI.X R16, R10, R7, R16, 0x2, P1 ;  /* 0x000000070a107211 */ /* 0x000fe200008f1410 */
[----:B------:R-:W-:Y:S01]  /*1400*/  IMAD R18, R11, UR9, RZ ;  /* 0x000000090b127c24 */ /* 0x000fe2000f8e02ff */
[----:B------:R-:W-:Y:S02]  /*1410*/  IADD3 R9, P3, PT, RZ, -R9, RZ ;  /* 0x80000009ff097210 */ /* 0x000fe40007f7e0ff */
[----:B--2---:R-:W-:-:S04]  /*1420*/  IADD3 R15, P1, P2, R15, UR12, R12 ;  /* 0x0000000c0f0f7c10 */ /* 0x004fc8000fa3e00c */
[----:B------:R-:W-:Y:S01]  /*1430*/  IADD3.X R16, PT, PT, R16, UR13, R13, P1, P2 ;  /* 0x0000000d10107c10 */ /* 0x000fe20008fe440d */
[----:B-1----:R-:W-:-:S06]  /*1440*/  ULEA UR5, UR7, UR5, 0x18 ;  /* 0x0000000507057291 */ /* 0x002fcc000f8ec0ff */
[----:B------:R-:W-:-:S04]  /*1450*/  VIADD R7, R12, UR5 ;  /* 0x000000050c077c36 */ /* 0x000fc80008000000 */
[----:B---3--:R-:W-:Y:S02]  /*1460*/  IMAD R10, R14, 0x200, R7 ;  /* 0x000002000e0a7824 */ /* 0x008fe400078e0207 */
[----:B------:R-:W-:Y:S02]  /*1470*/  IMAD.X R14, RZ, RZ, -0x1, P3 ;  /* 0xffffffffff0e7424 */ /* 0x000fe400018e06ff */
[----:B------:R-:W-:-:S07]  /*1480*/  IMAD R7, R3, 0x4, R10 ;  /* 0x0000000403077824 */ /* 0x000fce00078e020a */
.L_x_21:
[----:B------:R-:W-:Y:S01]  /*1490*/  IADD3 R9, P1, PT, R9, 0x1, RZ ;  /* 0x0000000109097810 */ /* 0x000fe20007f3e0ff */
[----:B------:R-:W-:Y:S01]  /*14a0*/  IMAD.MOV.U32 R10, RZ, RZ, R15 ;  /* 0x000000ffff0a7224 */ /* 0x000fe200078e000f */
[C---:B------:R-:W-:Y:S01]  /*14b0*/  IADD3 R3, P2, PT, R8.reuse, R3, RZ ;  /* 0x0000000308037210 */ /* 0x040fe20007f5e0ff */
[----:B------:R-:W-:Y:S01]  /*14c0*/  IMAD.MOV.U32 R11, RZ, RZ, R16 ;  /* 0x000000ffff0b7224 */ /* 0x000fe200078e0010 */
[----:B------:R-:W-:Y:S01]  /*14d0*/  LEA R15, P3, R8, R15, 0x2 ;  /* 0x0000000f080f7211 */ /* 0x000fe200078610ff */
[----:B------:R-:W-:Y:S01]  /*14e0*/  IMAD.X R14, RZ, RZ, R14, P1 ;  /* 0x000000ffff0e7224 */ /* 0x000fe200008e060e */
[----:B------:R-:W-:Y:S02]  /*14f0*/  ISETP.NE.U32.AND P1, PT, R9, RZ, PT ;  /* 0x000000ff0900720c */ /* 0x000fe40003f25070 */
[----:B------:R-:W-:Y:S01]  /*1500*/  @!PT LDS RZ, [RZ] ;  /* 0x00000000fffff984 */ /* 0x000fe20000000800 */
[----:B------:R-:W-:Y:S01]  /*1510*/  @!PT LDS RZ, [RZ] ;  /* 0x00000000fffff984 */ /* 0x000fe20000000800 */
[----:B------:R-:W-:Y:S01]  /*1520*/  @!PT LDS RZ, [RZ] ;  /* 0x00000000fffff984 */ /* 0x000fe20000000800 */
[----:B------:R1:W-:Y:S01]  /*1530*/  LDGSTS.E [R7+0x80], desc[UR22][R10.64] ;  /* 0x000800000a077fae */ /* 0x0003e2000b9a1016 */
[----:B------:R-:W-:Y:S02]  /*1540*/  IADD3.X R6, PT, PT, RZ, R6, RZ, P2, !PT ;  /* 0x00000006ff067210 */ /* 0x000fe400017fe4ff */
[----:B------:R-:W-:-:S02]  /*1550*/  ISETP.NE.AND.EX P1, PT, R14, RZ, PT, P1 ;  /* 0x000000ff0e00720c */ /* 0x000fc40003f25310 */
[----:B------:R-:W-:Y:S01]  /*1560*/  LEA.HI.X R16, R8, R16, RZ, 0x2, P3 ;  /* 0x0000001008107211 */ /* 0x000fe200018f14ff */
[----:B-1----:R-:W-:-:S10]  /*1570*/  IMAD R7, R18, 0x4, R7 ;  /* 0x0000000412077824 */ /* 0x002fd400078e0207 */
[----:B------:R-:W-:Y:S05]  /*1580*/  @P1 BRA `(.L_x_21) ;  /* 0xfffffffc00c01947 */ /* 0x000fea000383ffff */
.L_x_20:
[----:B------:R-:W-:Y:S05]  /*1590*/  BSYNC.RECONVERGENT B1 ;  /* 0x0000000000017941 */ /* 0x000fea0003800200 */
.L_x_19:
[----:B------:R-:W-:Y:S05]  /*15a0*/  @!P0 BRA `(.L_x_15) ;  /* 0x0000000000f88947 */ /* 0x000fea0003800000 */
[----:B------:R-:W1:Y:S01]  /*15b0*/  S2UR UR7, SR_CgaCtaId ;  /* 0x00000000000779c3 */ /* 0x000e620000008800 */
[----:B------:R-:W-:Y:S01]  /*15c0*/  UMOV UR5, 0x400 ;  /* 0x0000040000057882 */ /* 0x000fe20000000000 */
[----:B------:R-:W2:Y:S01]  /*15d0*/  LDCU.64 UR12, c[0x0][0x3a8] ;  /* 0x00007500ff0c77ac */ /* 0x000ea20008000a00 */
[C---:B------:R-:W-:Y:S01]  /*15e0*/  IADD3 R14, P0, PT, R3.reuse, UR20, RZ ;  /* 0x00000014030e7c10 */ /* 0x040fe2000ff1e0ff */
[C---:B------:R-:W-:Y:S01]  /*15f0*/  IMAD.SHL.U32 R9, R3.reuse, 0x4, RZ ;  /* 0x0000000403097824 */ /* 0x040fe200078e00ff */
[----:B------:R-:W-:Y:S01]  /*1600*/  UIADD3 UR5, UPT, UPT, UR5, 0x80, URZ ;  /* 0x0000008005057890 */ /* 0x000fe2000fffe0ff */
[----:B------:R-:W-:Y:S02]  /*1610*/  IMAD.U32 R10, RZ, RZ, UR20 ;  /* 0x00000014ff0a7e24 */ /* 0x000fe4000f8e00ff */
[----:B------:R-:W3:Y:S01]  /*1620*/  LDC R16, c[0x0][0x388] ;  /* 0x0000e200ff107b82 */ /* 0x000ee20000000800 */
[----:B------:R-:W-:Y:S01]  /*1630*/  IMAD.U32 R11, RZ, RZ, UR21 ;  /* 0x00000015ff0b7e24 */ /* 0x000fe2000f8e00ff */
[----:B------:R-:W-:Y:S01]  /*1640*/  SHF.L.U64.HI R11, R3, 0x2, R6 ;  /* 0x00000002030b7819 */ /* 0x000fe20000010206 */
[----:B------:R-:W-:Y:S01]  /*1650*/  IMAD.U32 R17, RZ, RZ, UR6 ;  /* 0x00000006ff117e24 */ /* 0x000fe2000f8e00ff */
[----:B------:R-:W-:Y:S01]  /*1660*/  LEA R9, P2, R10, R9, 0x2 ;  /* 0x000000090a097211 */ /* 0x000fe200078410ff */
[----:B------:R-:W-:-:S03]  /*1670*/  IMAD R21, R2, UR10, RZ ;  /* 0x0000000a02157c24 */ /* 0x000fc6000f8e02ff */
[----:B------:R-:W-:Y:S01]  /*1680*/  LEA.HI.X R10, R10, R11, R17, 0x2, P2 ;  /* 0x0000000b0a0a7211 */ /* 0x000fe200010f1411 */
[----:B------:R-:W-:Y:S01]  /*1690*/  IMAD R21, R21, UR9, RZ ;  /* 0x0000000915157c24 */ /* 0x000fe2000f8e02ff */
[----:B--2---:R-:W-:Y:S01]  /*16a0*/  IADD3 R7, P1, PT, R12, UR12, RZ ;  /* 0x0000000c0c077c10 */ /* 0x004fe2000ff3e0ff */
[----:B-1----:R-:W-:-:S03]  /*16b0*/  ULEA UR5, UR7, UR5, 0x18 ;  /* 0x0000000507057291 */ /* 0x002fc6000f8ec0ff */
[----:B------:R-:W-:Y:S02]  /*16c0*/  IADD3.X R11, PT, PT, R13, UR13, RZ, P1, !PT ;  /* 0x0000000d0d0b7c10 */ /* 0x000fe40008ffe4ff */
[----:B------:R-:W-:Y:S02]  /*16d0*/  SHF.R.U32.HI R13, RZ, 0x1e, R8 ;  /* 0x0000001eff0d7819 */ /* 0x000fe40000011608 */
[----:B------:R-:W-:Y:S01]  /*16e0*/  LEA R22, P1, R8, R9, 0x3 ;  /* 0x0000000908167211 */ /* 0x000fe200078218ff */
[----:B------:R-:W-:Y:S01]  /*16f0*/  VIADD R15, R12, UR5 ;  /* 0x000000050c0f7c36 */ /* 0x000fe20008000000 */
[----:B------:R-:W-:Y:S01]  /*1700*/  UMOV UR5, URZ ;  /* 0x000000ff00057c82 */ /* 0x000fe20008000000 */
[C---:B------:R-:W-:Y:S01]  /*1710*/  IMAD.SHL.U32 R12, R8.reuse, 0x4, RZ ;  /* 0x00000004080c7824 */ /* 0x040fe200078e00ff */
[----:B------:R-:W-:Y:S01]  /*1720*/  LEA.HI.X R28, R8, R10, RZ, 0x3, P1 ;  /* 0x0000000a081c7211 */ /* 0x000fe200008f1cff */
[----:B---3--:R-:W-:Y:S01]  /*1730*/  IMAD R16, R16, 0x200, R15 ;  /* 0x0000020010107824 */ /* 0x008fe200078e020f */
[----:B------:R-:W-:-:S02]  /*1740*/  IADD3.X R15, PT, PT, R6, UR6, RZ, P0, !PT ;  /* 0x00000006060f7c10 */ /* 0x000fc400087fe4ff */
[----:B------:R-:W-:Y:S01]  /*1750*/  IADD3 R20, P0, PT, R12, R9, RZ ;  /* 0x000000090c147210 */ /* 0x000fe20007f1e0ff */
[----:B------:R-:W-:Y:S01]  /*1760*/  IMAD R2, R3, 0x4, R16 ;  /* 0x0000000403027824 */ /* 0x000fe200078e0210 */
[C---:B------:R-:W-:Y:S01]  /*1770*/  SHF.L.U64.HI R15, R14.reuse, 0x2, R15 ;  /* 0x000000020e0f7819 */ /* 0x040fe2000001020f */
[----:B------:R-:W-:Y:S01]  /*1780*/  IMAD.SHL.U32 R14, R14, 0x4, RZ ;  /* 0x000000040e0e7824 */ /* 0x000fe200078e00ff */
[----:B------:R-:W-:Y:S01]  /*1790*/  IADD3.X R26, PT, PT, R13, R10, RZ, P0, !PT ;  /* 0x0000000a0d1a7210 */ /* 0x000fe200007fe4ff */
[----:B------:R-:W-:Y:S02]  /*17a0*/  IMAD R24, R21, 0x4, R2 ;  /* 0x0000000415187824 */ /* 0x000fe400078e0202 */
[----:B------:R-:W-:-:S04]  /*17b0*/  IMAD.WIDE.U32 R14, R8, 0xc, R14 ;  /* 0x0000000c080e7825 */ /* 0x000fc800078e000e */
[----:B------:R-:W-:Y:S02]  /*17c0*/  VIADD R23, R15, UR5 ;  /* 0x000000050f177c36 */ /* 0x000fe40008000000 */
[C-C-:B------:R-:W-:Y:S02]  /*17d0*/  IMAD R25, R21.reuse, 0x8, R2.reuse ;  /* 0x0000000815197824 */ /* 0x140fe400078e0202 */
[----:B------:R-:W-:-:S07]  /*17e0*/  IMAD R27, R21, 0xc, R2 ;  /* 0x0000000c151b7824 */ /* 0x000fce00078e0202 */
.L_x_22:
[----:B------:R-:W-:-:S05]  /*17f0*/  IADD3 R18, P0, PT, R7, R9, RZ ;  /* 0x0000000907127210 */ /* 0x000fca0007f1e0ff */
[----:B------:R-:W-:Y:S01]  /*1800*/  IMAD.X R19, R11, 0x1, R10, P0 ;  /* 0x000000010b137824 */ /* 0x000fe200000e060a */
[----:B------:R-:W-:-:S04]  /*1810*/  IADD3 R16, P0, PT, R7, R20, RZ ;  /* 0x0000001407107210 */ /* 0x000fc80007f1e0ff */
[----:B------:R-:W-:Y:S01]  /*1820*/  @!PT LDS RZ, [RZ] ;  /* 0x00000000fffff984 */ /* 0x000fe20000000800 */
[----:B------:R-:W-:Y:S01]  /*1830*/  @!PT LDS RZ, [RZ] ;  /* 0x00000000fffff984 */ /* 0x000fe20000000800 */
[----:B------:R-:W-:Y:S01]  /*1840*/  @!PT LDS RZ, [RZ] ;  /* 0x00000000fffff984 */ /* 0x000fe20000000800 */
[----:B------:R1:W-:Y:S01]  /*1850*/  LDGSTS.E [R2+0x80], desc[UR22][R18.64] ;  /* 0x0008000012027fae */ /* 0x0003e2000b9a1016 */
[----:B------:R-:W-:-:S05]  /*1860*/  IMAD.X R17, R11, 0x1, R26, P0 ;  /* 0x000000010b117824 */ /* 0x000fca00000e061a */
[----:B------:R2:W-:Y:S01]  /*1870*/  LDGSTS.E [R24+0x80], desc[UR22][R16.64] ;  /* 0x0008000010187fae */ /* 0x0005e2000b9a1016 */
[----:B-1----:R-:W-:Y:S01]  /*1880*/  IMAD R2, R21, 0x10, R2 ;  /* 0x0000001015027824 */ /* 0x002fe200078e0202 */
[----:B--2---:R-:W-:Y:S01]  /*1890*/  IADD3 R16, P0, PT, R7, R22, RZ ;  /* 0x0000001607107210 */ /* 0x004fe20007f1e0ff */
[----:B------:R-:W-:-:S04]  /*18a0*/  IMAD R24, R21, 0x10, R24 ;  /* 0x0000001015187824 */ /* 0x000fc800078e0218 */
[----:B------:R-:W-:Y:S01]  /*18b0*/  IMAD.X R17, R11, 0x1, R28, P0 ;  /* 0x000000010b117824 */ /* 0x000fe200000e061c */
[----:B------:R-:W-:Y:S02]  /*18c0*/  IADD3 R18, P0, PT, R7, R14, RZ ;  /* 0x0000000e07127210 */ /* 0x000fe40007f1e0ff */
[----:B------:R-:W-:Y:S02]  /*18d0*/  LEA R7, P1, R8, R7, 0x4 ;  /* 0x0000000708077211 */ /* 0x000fe400078220ff */
[----:B------:R1:W-:Y:S01]  /*18e0*/  LDGSTS.E [R25+0x80], desc[UR22][R16.64] ;  /* 0x0008000010197fae */ /* 0x0003e2000b9a1016 */
[----:B------:R-:W-:Y:S01]  /*18f0*/  IMAD.X R19, R11, 0x1, R23, P0 ;  /* 0x000000010b137824 */ /* 0x000fe200000e0617 */
[----:B------:R-:W-:Y:S02]  /*1900*/  IADD3 R3, P0, PT, R12, R3, RZ ;  /* 0x000000030c037210 */ /* 0x000fe40007f1e0ff */
[----:B------:R-:W-:Y:S02]  /*1910*/  LEA.HI.X R11, R8, R11, RZ, 0x4, P1 ;  /* 0x0000000b080b7211 */ /* 0x000fe400008f24ff */
[----:B------:R2:W-:Y:S01]  /*1920*/  LDGSTS.E [R27+0x80], desc[UR22][R18.64] ;  /* 0x00080000121b7fae */ /* 0x0005e2000b9a1016 */
[----:B------:R-:W-:Y:S01]  /*1930*/  IMAD.X R6, R13, 0x1, R6, P0 ;  /* 0x000000010d067824 */ /* 0x000fe200000e0606 */
[----:B------:R-:W-:-:S04]  /*1940*/  ISETP.GE.U32.AND P0, PT, R3, R4, PT ;  /* 0x000000040300720c */ /* 0x000fc80003f06070 */
[----:B------:R-:W-:Y:S02]  /*1950*/  ISETP.GE.U32.AND.EX P0, PT, R6, R5, PT, P0 ;  /* 0x000000050600720c */ /* 0x000fe40003f06100 */
[C---:B-1----:R-:W-:Y:S01]  /*1960*/  LEA R25, R21.reuse, R25, 0x4 ;  /* 0x0000001915197211 */ /* 0x042fe200078e20ff */
[----:B--2---:R-:W-:-:S10]  /*1970*/  IMAD R27, R21, 0x10, R27 ;  /* 0x00000010151b7824 */ /* 0x004fd400078e021b */
[----:B------:R-:W-:Y:S05]  /*1980*/  @!P0 BRA `(.L_x_22) ;  /* 0xfffffffc00988947 */ /* 0x000fea000383ffff */
.L_x_15:
[----:B------:R-:W-:Y:S05]  /*1990*/  BSYNC.RECONVERGENT B0 ;  /* 0x0000000000007941 */ /* 0x000fea0003800200 */
.L_x_14:
[----:B------:R-:W0:Y:S01]  /*19a0*/  LDGDEPBAR ;  /* 0x00000000000079af */ /* 0x000e220000000000 */
[----:B------:R-:W-:-:S04]  /*19b0*/  DEPBAR.LE SB0, 0x0 ;  /* 0x000080000000791a */ /* 0x000fc80000000000 */
[----:B------:R-:W-:Y:S06]  /*19c0*/  BAR.SYNC.DEFER_BLOCKING 0x0 ;  /* 0x0000000000007b1d */ /* 0x000fec0000010000 */
.L_x_4:
[----:B------:R-:W-:-:S13]  /*19d0*/  ISETP.NE.AND P0, PT, R0, UR19, PT ;  /* 0x0000001300007c0c */ /* 0x000fda000bf05270 */
[----:B------:R-:W-:Y:S05]  /*19e0*/  @!P0 BRA `(.L_x_23) ;  /* 0x0000000000888947 */ /* 0x000fea0003800000 */
[----:B------:R-:W1:Y:S02]  /*19f0*/  LDC R4, c[0x0][0x388] ;  /* 0x0000e200ff047b82 */ /* 0x000e640000000800 */
[----:B-1----:R-:W-:-:S13]  /*1a00*/  ISETP.GE.AND P0, PT, R4, 0x1, PT ;  /* 0x000000010400780c */ /* 0x002fda0003f06270 */
[----:B------:R-:W-:Y:S05]  /*1a10*/  @!P0 EXIT ;  /* 0x000000000000894d */ /* 0x000fea0003800000 */
[----:B------:R-:W1:Y:S01]  /*1a20*/  S2R R7, SR_CgaCtaId ;  /* 0x0000000000077919 */ /* 0x000e620000008800 */
[----:B------:R-:W2:Y:S01]  /*1a30*/  LDC R3, c[0x0][0x3b0] ;  /* 0x0000ec00ff037b82 */ /* 0x000ea20000000800 */
[----:B------:R-:W3:Y:S01]  /*1a40*/  LDCU UR7, c[0x0][0x3a0] ;  /* 0x00007400ff0777ac */ /* 0x000ee20008000800 */
[----:B------:R-:W-:Y:S01]  /*1a50*/  MOV R2, 0x400 ;  /* 0x0000040000027802 */ /* 0x000fe20000000f00 */
[----:B------:R-:W3:Y:S01]  /*1a60*/  S2R R5, SR_TID.X ;  /* 0x0000000000057919 */ /* 0x000ee20000002100 */
[----:B------:R-:W4:Y:S03]  /*1a70*/  LDCU.64 UR4, c[0x0][0x390] ;  /* 0x00007200ff0477ac */ /* 0x000f260008000a00 */
[----:B------:R-:W-:Y:S01]  /*1a80*/  VIADD R6, R2, 0x80 ;  /* 0x0000008002067836 */ /* 0x000fe20000000000 */
[----:B----4-:R-:W-:Y:S01]  /*1a90*/  ULEA UR4, UP0, UR20, UR4, 0x2 ;  /* 0x0000000414047291 */ /* 0x010fe2000f8010ff */
[----:B--2---:R-:W-:-:S02]  /*1aa0*/  IMAD R2, R4, 0x200, R3 ;  /* 0x0000020004027824 */ /* 0x004fc400078e0203 */
[----:B------:R-:W-:Y:S01]  /*1ab0*/  IMAD.MOV R4, RZ, RZ, -R4 ;  /* 0x000000ffff047224 */ /* 0x000fe200078e0a04 */
[----:B------:R-:W-:Y:S01]  /*1ac0*/  ULEA.HI.X UR5, UR20, UR5, UR6, 0x2, UP0 ;  /* 0x0000000514057291 */ /* 0x000fe200080f1406 */
[----:B-1----:R-:W-:Y:S02]  /*1ad0*/  LEA R6, R7, R6, 0x18 ;  /* 0x0000000607067211 */ /* 0x002fe400078ec0ff */
[C---:B---3--:R-:W-:Y:S01]  /*1ae0*/  LEA R3, R5.reuse, UR7, 0x2 ;  /* 0x0000000705037c11 */ /* 0x048fe2000f8e10ff */
[----:B------:R-:W-:-:S04]  /*1af0*/  IMAD R2, R5, 0x4, R2 ;  /* 0x0000000405027824 */ /* 0x000fc800078e0202 */
[----:B------:R-:W-:Y:S01]  /*1b00*/  IMAD.IADD R7, R6, 0x1, R3 ;  /* 0x0000000106077824 */ /* 0x000fe200078e0203 */
[----:B------:R-:W-:-:S07]  /*1b10*/  IADD3 R6, PT, PT, R2, 0x80, R6 ;  /* 0x0000008002067810 */ /* 0x000fce0007ffe006 */
.L_x_24:
[----:B------:R-:W-:Y:S01]  /*1b20*/  ISETP.GE.AND P0, PT, R5, R0, PT ;  /* 0x000000000500720c */ /* 0x000fe20003f06270 */
[----:B------:R-:W-:Y:S02]  /*1b30*/  IMAD.U32 R2, RZ, RZ, UR4 ;  /* 0x00000004ff027e24 */ /* 0x000fe4000f8e00ff */
[----:B------:R-:W-:Y:S02]  /*1b40*/  IMAD.U32 R3, RZ, RZ, UR5 ;  /* 0x00000005ff037e24 */ /* 0x000fe4000f8e00ff */
[----:B------:R-:W-:-:S08]  /*1b50*/  VIADD R4, R4, 0x1 ;  /* 0x0000000104047836 */ /* 0x000fd00000000000 */
[----:B------:R1:W-:Y:S01]  /*1b60*/  @!P0 LDS R8, [R7] ;  /* 0x0000000007088984 */ /* 0x0003e20000000800 */
[----:B------:R-:W-:-:S03]  /*1b70*/  @!P0 IMAD.WIDE R2, R5, 0x4, R2 ;  /* 0x0000000405028825 */ /* 0x000fc600078e0202 */
[----:B------:R2:W3:Y:S01]  /*1b80*/  @!P0 LDS R9, [R6] ;  /* 0x0000000006098984 */ /* 0x0004e20000000800 */
[----:B------:R-:W-:Y:S01]  /*1b90*/  VIADD R5, R5, 0x80 ;  /* 0x0000008005057836 */ /* 0x000fe20000000000 */
[----:B-1----:R-:W-:Y:S01]  /*1ba0*/  IADD3 R7, PT, PT, R7, 0x200, RZ ;  /* 0x0000020007077810 */ /* 0x002fe20007ffe0ff */
[----:B--2---:R-:W-:Y:S02]  /*1bb0*/  VIADD R6, R6, 0x200 ;  /* 0x0000020006067836 */ /* 0x004fe40000000000 */
[----:B---3--:R-:W-:-:S05]  /*1bc0*/  @!P0 IMAD R9, R8, R9, RZ ;  /* 0x0000000908098224 */ /* 0x008fca00078e02ff */
[----:B------:R1:W-:Y:S01]  /*1bd0*/  @!P0 STG.E desc[UR22][R2.64], R9 ;  /* 0x0000000902008986 */ /* 0x0003e2000c101916 */
[----:B------:R-:W-:-:S13]  /*1be0*/  ISETP.NE.AND P0, PT, R4, RZ, PT ;  /* 0x000000ff0400720c */ /* 0x000fda0003f05270 */
[----:B-1----:R-:W-:Y:S05]  /*1bf0*/  @P0 BRA `(.L_x_24) ;  /* 0xfffffffc00c80947 */ /* 0x002fea000383ffff */
[----:B------:R-:W-:Y:S05]  /*1c00*/  EXIT ;  /* 0x000000000000794d */ /* 0x000fea0003800000 */
.L_x_23:
        /* <DEDUP_REMOVED lines=19> */
.L_x_25:
[----:B-1----:R-:W-:Y:S01]  /*1d40*/  LDS R7, [R6] ;  /* 0x0000000006077984 */ /* 0x002fe20000000800 */
[----:B------:R-:W-:Y:S01]  /*1d50*/  IADD3 R0, PT, PT, R0, 0x1, RZ ;  /* 0x0000000100007810 */ /* 0x000fe20007ffe0ff */
[----:B------:R-:W-:Y:S02]  /*1d60*/  IMAD.U32 R2, RZ, RZ, UR4 ;  /* 0x00000004ff027e24 */ /* 0x000fe4000f8e00ff */
[----:B------:R-:W1:Y:S01]  /*1d70*/  LDS R8, [R4] ;  /* 0x0000000004087984 */ /* 0x000e620000000800 */
[----:B------:R-:W-:Y:S01]  /*1d80*/  ISETP.NE.AND P0, PT, R0, RZ, PT ;  /* 0x000000ff0000720c */ /* 0x000fe20003f05270 */
[----:B------:R-:W-:Y:S02]  /*1d90*/  IMAD.U32 R3, RZ, RZ, UR5 ;  /* 0x00000005ff037e24 */ /* 0x000fe4000f8e00ff */
[----:B------:R-:W-:-:S04]  /*1da0*/  IMAD.WIDE R2, R5, 0x4, R2 ;  /* 0x0000000405027825 */ /* 0x000fc800078e0202 */
[----:B-1----:R-:W-:-:S05]  /*1db0*/  IMAD R7, R7, R8, RZ ;  /* 0x0000000807077224 */ /* 0x002fca00078e02ff */
[----:B------:R1:W-:Y:S01]  /*1dc0*/  STG.E desc[UR22][R2.64], R7 ;  /* 0x0000000702007986 */ /* 0x0003e2000c101916 */
[----:B------:R-:W-:Y:S05]  /*1dd0*/  @!P0 EXIT ;  /* 0x000000000000894d */ /* 0x000fea0003800000 */
[----:B------:R-:W-:Y:S02]  /*1de0*/  VIADD R4, R4, 0x200 ;  /* 0x0000020004047836 */ /* 0x000fe40000000000 */
[----:B------:R-:W-:Y:S02]  /*1df0*/  VIADD R6, R6, 0x200 ;  /* 0x0000020006067836 */ /* 0x000fe40000000000 */
[----:B------:R-:W-:Y:S01]  /*1e00*/  VIADD R5, R5, 0x80 ;  /* 0x0000008005057836 */ /* 0x000fe20000000000 */
[----:B------:R-:W-:Y:S06]  /*1e10*/  BRA `(.L_x_25) ;  /* 0xfffffffc00c87947 */ /* 0x000fec000383ffff */
        .weak           $__internal_0_$__cuda_sm20_div_u64
        .type           $__internal_0_$__cuda_sm20_div_u64,@function
        .size           $__internal_0_$__cuda_sm20_div_u64,(.L_x_58 - $__internal_0_$__cuda_sm20_div_u64)
$__internal_0_$__cuda_sm20_div_u64:
[----:B------:R-:W-:Y:S02]  /*1e20*/  IMAD.MOV.U32 R16, RZ, RZ, R8 ;  /* 0x000000ffff107224 */ /* 0x000fe400078e0008 */
[----:B------:R-:W-:-:S04]  /*1e30*/  IMAD.U32 R17, RZ, RZ, UR4 ;  /* 0x00000004ff117e24 */ /* 0x000fc8000f8e00ff */
[----:B------:R-:W1:Y:S08]  /*1e40*/  I2F.U64.RP R16, R16 ;  /* 0x0000001000107312 */ /* 0x000e700000309000 */
[----:B-1----:R-:W1:Y:S02]  /*1e50*/  MUFU.RCP R10, R16 ;  /* 0x00000010000a7308 */ /* 0x002e640000001000 */
[----:B-1----:R-:W-:-:S06]  /*1e60*/  VIADD R10, R10, 0x1ffffffe ;  /* 0x1ffffffe0a0a7836 */ /* 0x002fcc0000000000 */
[----:B------:R-:W1:Y:S02]  /*1e70*/  F2I.U64.TRUNC R10, R10 ;  /* 0x0000000a000a7311 */ /* 0x000e64000020d800 */
[----:B-1----:R-:W-:-:S04]  /*1e80*/  IMAD.WIDE.U32 R12, R10, R8, RZ ;  /* 0x000000080a0c7225 */ /* 0x002fc800078e00ff */
[----:B------:R-:W-:Y:S01]  /*1e90*/  IMAD R13, R10, UR4, R13 ;  /* 0x000000040a0d7c24 */ /* 0x000fe2000f8e020d */
[----:B------:R-:W-:-:S03]  /*1ea0*/  IADD3 R19, P0, PT, RZ, -R12, RZ ;  /* 0x8000000cff137210 */ /* 0x000fc60007f1e0ff */
[----:B------:R-:W-:Y:S02]  /*1eb0*/  IMAD R13, R11, R8, R13 ;  /* 0x000000080b0d7224 */ /* 0x000fe400078e020d */
[----:B------:R-:W-:-:S04]  /*1ec0*/  IMAD.HI.U32 R12, R10, R19, RZ ;  /* 0x000000130a0c7227 */ /* 0x000fc800078e00ff */
[----:B------:R-:W-:Y:S02]  /*1ed0*/  IMAD.X R21, RZ, RZ, ~R13, P0 ;  /* 0x000000ffff157224 */ /* 0x000fe400000e0e0d */
[----:B------:R-:W-:Y:S02]  /*1ee0*/  IMAD.MOV.U32 R13, RZ, RZ, R10 ;  /* 0x000000ffff0d7224 */ /* 0x000fe400078e000a */
[-C--:B------:R-:W-:Y:S02]  /*1ef0*/  IMAD R17, R11, R21.reuse, RZ ;  /* 0x000000150b117224 */ /* 0x080fe400078e02ff */
[----:B------:R-:W-:-:S04]  /*1f00*/  IMAD.WIDE.U32 R12, P0, R10, R21, R12 ;  /* 0x000000150a0c7225 */ /* 0x000fc8000780000c */
[----:B------:R-:W-:-:S04]  /*1f10*/  IMAD.HI.U32 R21, R11, R21, RZ ;  /* 0x000000150b157227 */ /* 0x000fc800078e00ff */
[----:B------:R-:W-:-:S05]  /*1f20*/  IMAD.HI.U32 R12, P1, R11, R19, R12 ;  /* 0x000000130b0c7227 */ /* 0x000fca000782000c */
[----:B------:R-:W-:Y:S01]  /*1f30*/  IADD3 R13, P2, PT, R17, R12, RZ ;  /* 0x0000000c110d7210 */ /* 0x000fe20007f5e0ff */
[----:B------:R-:W-:-:S04]  /*1f40*/  IMAD.X R12, R21, 0x1, R11, P0 ;  /* 0x00000001150c7824 */ /* 0x000fc800000e060b */
[----:B------:R-:W-:Y:S01]  /*1f50*/  IMAD.WIDE.U32 R10, R13, R8, RZ ;  /* 0x000000080d0a7225 */ /* 0x000fe200078e00ff */
[----:B------:R-:W-:-:S03]  /*1f60*/  IADD3.X R17, PT, PT, RZ, RZ, R12, P2, P1 ;  /* 0x000000ffff117210 */ /* 0x000fc600017e240c */
[----:B------:R-:W-:Y:S01]  /*1f70*/  IMAD R11, R13, UR4, R11 ;  /* 0x000000040d0b7c24 */ /* 0x000fe2000f8e020b */
[----:B------:R-:W-:-:S03]  /*1f80*/  IADD3 R19, P0, PT, RZ, -R10, RZ ;  /* 0x8000000aff137210 */ /* 0x000fc60007f1e0ff */
[----:B------:R-:W-:Y:S02]  /*1f90*/  IMAD R11, R17, R8, R11 ;  /* 0x00000008110b7224 */ /* 0x000fe400078e020b */
[----:B------:R-:W-:-:S03]  /*1fa0*/  IMAD.HI.U32 R12, R13, R19, RZ ;  /* 0x000000130d0c7227 */ /* 0x000fc600078e00ff */
[----:B------:R-:W-:-:S05]  /*1fb0*/  IADD3.X R10, PT, PT, RZ, ~R11, RZ, P0, !PT ;  /* 0x8000000bff0a7210 */ /* 0x000fca00007fe4ff */
[----:B------:R-:W-:-:S04]  /*1fc0*/  IMAD.WIDE.U32 R12, P0, R13, R10, R12 ;  /* 0x0000000a0d0c7225 */ /* 0x000fc8000780000c */
[C---:B------:R-:W-:Y:S02]  /*1fd0*/  IMAD R11, R17.reuse, R10, RZ ;  /* 0x0000000a110b7224 */ /* 0x040fe400078e02ff */
[----:B------:R-:W-:-:S04]  /*1fe0*/  IMAD.HI.U32 R12, P1, R17, R19, R12 ;  /* 0x00000013110c7227 */ /* 0x000fc8000782000c */
[----:B------:R-:W-:Y:S01]  /*1ff0*/  IMAD.HI.U32 R10, R17, R10, RZ ;  /* 0x0000000a110a7227 */ /* 0x000fe200078e00ff */
[----:B------:R-:W-:-:S03]  /*2000*/  IADD3 R12, P2, PT, R11, R12, RZ ;  /* 0x0000000c0b0c7210 */ /* 0x000fc60007f5e0ff */
[----:B------:R-:W-:Y:S02]  /*2010*/  IMAD.X R17, R10, 0x1, R17, P0 ;  /* 0x000000010a117824 */ /* 0x000fe400000e0611 */
[----:B------:R-:W-:-:S03]  /*2020*/  IMAD.HI.U32 R10, R12, R9, RZ ;  /* 0x000000090c0a7227 */ /* 0x000fc600078e00ff */
[----:B------:R-:W-:Y:S01]  /*2030*/  IADD3.X R16, PT, PT, RZ, RZ, R17, P2, P1 ;  /* 0x000000ffff107210 */ /* 0x000fe200017e2411 */
[----:B------:R-:W-:Y:S02]  /*2040*/  IMAD.MOV.U32 R11, RZ, RZ, RZ ;  /* 0x000000ffff0b7224 */ /* 0x000fe400078e00ff */
[----:B------:R-:W-:-:S04]  /*2050*/  IMAD.WIDE.U32 R10, R12, R15, R10 ;  /* 0x0000000f0c0a7225 */ /* 0x000fc800078e000a */
[C---:B------:R-:W-:Y:S02]  /*2060*/  IMAD R13, R16.reuse, R15, RZ ;  /* 0x0000000f100d7224 */ /* 0x040fe400078e02ff */
[----:B------:R-:W-:-:S04]  /*2070*/  IMAD.HI.U32 R10, P0, R16, R9, R10 ;  /* 0x00000009100a7227 */ /* 0x000fc8000780000a */
[----:B------:R-:W-:Y:S01]  /*2080*/  IMAD.HI.U32 R12, R16, R15, RZ ;  /* 0x0000000f100c7227 */ /* 0x000fe200078e00ff */
[----:B------:R-:W-:-:S03]  /*2090*/  IADD3 R13, P1, PT, R13, R10, RZ ;  /* 0x0000000a0d0d7210 */ /* 0x000fc60007f3e0ff */
[----:B------:R-:W-:Y:S02]  /*20a0*/  IMAD.X R12, RZ, RZ, R12, P0 ;  /* 0x000000ffff0c7224 */ /* 0x000fe400000e060c */
[----:B------:R-:W-:-:S04]  /*20b0*/  IMAD.WIDE.U32 R10, R13, R8, RZ ;  /* 0x000000080d0a7225 */ /* 0x000fc800078e00ff */
[----:B------:R-:W-:Y:S01]  /*20c0*/  IMAD.X R17, RZ, RZ, R12, P1 ;  /* 0x000000ffff117224 */ /* 0x000fe200008e060c */
[----:B------:R-:W-:Y:S01]  /*20d0*/  IADD3 R19, P1, PT, -R10, R9, RZ ;  /* 0x000000090a137210 */ /* 0x000fe20007f3e1ff */
[----:B------:R-:W-:-:S03]  /*20e0*/  IMAD R11, R13, UR4, R11 ;  /* 0x000000040d0b7c24 */ /* 0x000fc6000f8e020b */
[-C--:B------:R-:W-:Y:S01]  /*20f0*/  ISETP.GE.U32.AND P0, PT, R19, R8.reuse, PT ;  /* 0x000000081300720c */ /* 0x080fe20003f06070 */
[----:B------:R-:W-:-:S04]  /*2100*/  IMAD R10, R17, R8, R11 ;  /* 0x00000008110a7224 */ /* 0x000fc800078e020b */
[----:B------:R-:W-:Y:S01]  /*2110*/  IMAD.X R16, R15, 0x1, ~R10, P1 ;  /* 0x000000010f107824 */ /* 0x000fe200008e0e0a */
[----:B------:R-:W-:Y:S01]  /*2120*/  IADD3 R10, P2, PT, R13, 0x1, RZ ;  /* 0x000000010d0a7810 */ /* 0x000fe20007f5e0ff */
[----:B------:R-:W-:Y:S01]  /*2130*/  IMAD.MOV.U32 R15, RZ, RZ, 0x0 ;  /* 0x00000000ff0f7424 */ /* 0x000fe200078e00ff */
[-C--:B------:R-:W-:Y:S02]  /*2140*/  IADD3 R9, P1, PT, -R8, R19.reuse, RZ ;  /* 0x0000001308097210 */ /* 0x080fe40007f3e1ff */
[C---:B------:R-:W-:Y:S01]  /*2150*/  ISETP.GE.U32.AND.EX P0, PT, R16.reuse, UR4, PT, P0 ;  /* 0x0000000410007c0c */ /* 0x040fe2000bf06100 */
[----:B------:R-:W-:Y:S01]  /*2160*/  IMAD.X R12, RZ, RZ, R17, P2 ;  /* 0x000000ffff0c7224 */ /* 0x000fe200010e0611 */
[----:B------:R-:W-:Y:S02]  /*2170*/  IADD3.X R11, PT, PT, R16, ~UR4, RZ, P1, !PT ;  /* 0x80000004100b7c10 */ /* 0x000fe40008ffe4ff */
[----:B------:R-:W-:Y:S02]  /*2180*/  SEL R9, R9, R19, P0 ;  /* 0x0000001309097207 */ /* 0x000fe40000000000 */
[----:B------:R-:W-:-:S02]  /*2190*/  SEL R13, R10, R13, P0 ;  /* 0x0000000d0a0d7207 */ /* 0x000fc40000000000 */
[----:B------:R-:W-:Y:S02]  /*21a0*/  SEL R11, R11, R16, P0 ;  /* 0x000000100b0b7207 */ /* 0x000fe40000000000 */
[----:B------:R-:W-:Y:S02]  /*21b0*/  SEL R12, R12, R17, P0 ;  /* 0x000000110c0c7207 */ /* 0x000fe40000000000 */
[----:B------:R-:W-:Y:S02]  /*21c0*/  ISETP.GE.U32.AND P0, PT, R9, R8, PT ;  /* 0x000000080900720c */ /* 0x000fe40003f06070 */
[----:B------:R-:W-:Y:S02]  /*21d0*/  IADD3 R10, P2, PT, R13, 0x1, RZ ;  /* 0x000000010d0a7810 */ /* 0x000fe40007f5e0ff */
[----:B------:R-:W-:Y:S02]  /*21e0*/  ISETP.GE.U32.AND.EX P0, PT, R11, UR4, PT, P0 ;  /* 0x000000040b007c0c */ /* 0x000fe4000bf06100 */
[----:B------:R-:W-:Y:S01]  /*21f0*/  ISETP.NE.U32.AND P1, PT, R8, RZ, PT ;  /* 0x000000ff0800720c */ /* 0x000fe20003f25070 */
[----:B------:R-:W-:Y:S01]  /*2200*/  IMAD.X R11, RZ, RZ, R12, P2 ;  /* 0x000000ffff0b7224 */ /* 0x000fe200010e060c */
[----:B------:R-:W-:-:S02]  /*2210*/  SEL R10, R10, R13, P0 ;  /* 0x0000000d0a0a7207 */ /* 0x000fc40000000000 */
[----:B------:R-:W-:Y:S02]  /*2220*/  ISETP.NE.AND.EX P1, PT, RZ, UR4, PT, P1 ;  /* 0x00000004ff007c0c */ /* 0x000fe4000bf25310 */
[----:B------:R-:W-:Y:S02]  /*2230*/  SEL R11, R11, R12, P0 ;  /* 0x0000000c0b0b7207 */ /* 0x000fe40000000000 */
[----:B------:R-:W-:Y:S02]  /*2240*/  SEL R10, R10, 0xffffffff, P1 ;  /* 0xffffffff0a0a7807 */ /* 0x000fe40000800000 */
[----:B------:R-:W-:Y:S01]  /*2250*/  SEL R11, R11, 0xffffffff, P1 ;  /* 0xffffffff0b0b7807 */ /* 0x000fe20000800000 */
[----:B------:R-:W-:Y:S06]  /*2260*/  RET.REL.NODEC R14 `(_ZN3cub18CUB_300001_SM_10006detail9transform16transform_kernelINS2_10policy_hubILb0EN4cuda3std3__45tupleIJN6thrust24THRUST_300001_SM_1000_NS6detail15normal_iteratorINSA_10device_ptrIiEEEESF_EEEE10policy1000ElNS7_10multipliesIiEESF_JPiSL_EEEvT0_iT1_T2_DpNS2_10kernel_argIT3_EE) ;  /* 0xffffffdc0e647950 */ /* 0x000fec0003c3ffff */
.L_x_26:
[----:B------:R-:W-:-:S00]  /*2270*/  BRA `(.L_x_26) ;  /* 0xfffffffc00fc7947 */ /* 0x000fc0000383ffff */
[----:B------:R-:W-:-:S00]  /*2280*/  NOP ;  /* 0x0000000000007918 */ /* 0x000fc00000000000 */
[----:B------:R-:W-:-:S00]  /*2290*/  NOP ;  /* 0x0000000000007918 */ /* 0x000fc00000000000 */
[----:B------:R-:W-:-:S00]  /*22a0*/  NOP ;  /* 0x0000000000007918 */ /* 0x000fc00000000000 */
[----:B------:R-:W-:-:S00]  /*22b0*/  NOP ;  /* 0x0000000000007918 */ /* 0x000fc00000000000 */
[----:B------:R-:W-:-:S00]  /*22c0*/  NOP ;  /* 0x0000000000007918 */ /* 0x000fc00000000000 */
[----:B------:R-:W-:-:S00]  /*22d0*/  NOP ;  /* 0x0000000000007918 */ /* 0x000fc00000000000 */
[----:B------:R-:W-:-:S00]  /*22e0*/  NOP ;  /* 0x0000000000007918 */ /* 0x000fc00000000000 */
[----:B------:R-:W-:-:S00]  /*22f0*/  NOP ;  /* 0x0000000000007918 */ /* 0x000fc00000000000 */
.L_x_58:


//--------------------- .text._ZN3cub18CUB_300001_SM_10006detail9transform16transform_kernelINS2_10policy_hubILb0EN4cuda3std3__45tupleIJN6thrust24THRUST_300001_SM_1000_NS6detail15normal_iteratorINSA_10device_ptrIiEEEESF_EEEE10policy1000EiNS7_10multipliesIiEESF_JPiSL_EEEvT0_iT1_T2_DpNS2_10kernel_argIT3_EE --------------------------
	.section	.text._ZN3cub18CUB_300001_SM_10006detail9transform16transform_kernelINS2_10policy_hubILb0EN4cuda3std3__45tupleIJN6thrust24THRUST_300001_SM_1000_NS6detail15normal_iteratorINSA_10device_ptrIiEEEESF_EEEE10policy1000EiNS7_10multipliesIiEESF_JPiSL_EEEvT0_iT1_T2_DpNS2_10kernel_argIT3_EE,"ax",@progbits
	.align	128
        .global         _ZN3cub18CUB_300001_SM_10006detail9transform16transform_kernelINS2_10policy_hubILb0EN4cuda3std3__45tupleIJN6thrust24THRUST_300001_SM_1000_NS6detail15normal_iteratorINSA_10device_ptrIiEEEESF_EEEE10policy1000EiNS7_10multipliesIiEESF_JPiSL_EEEvT0_iT1_T2_DpNS2_10kernel_argIT3_EE
        .type           _ZN3cub18CUB_300001_SM_10006detail9transform16transform_kernelINS2_10policy_hubILb0EN4cuda3std3__45tupleIJN6thrust24THRUST_300001_SM_1000_NS6detail15normal_iteratorINSA_10device_ptrIiEEEESF_EEEE10policy1000EiNS7_10multipliesIiEESF_JPiSL_EEEvT0_iT1_T2_DpNS2_10kernel_argIT3_EE,@function
        .size           _ZN3cub18CUB_300001_SM_10006detail9transform16transform_kernelINS2_10policy_hubILb0EN4cuda3std3__45tupleIJN6thrust24THRUST_300001_SM_1000_NS6detail15normal_iteratorINSA_10device_ptrIiEEEESF_EEEE10policy1000EiNS7_10multipliesIiEESF_JPiSL_EEEvT0_iT1_T2_DpNS2_10kernel_argIT3_EE,(.L_x_59 - _ZN3cub18CUB_300001_SM_10006detail9transform16transform_kernelINS2_10policy_hubILb0EN4cuda3std3__45tupleIJN6thrust24THRUST_300001_SM_1000_NS6detail15normal_iteratorINSA_10device_ptrIiEEEESF_EEEE10policy1000EiNS7_10multipliesIiEESF_JPiSL_EEEvT0_iT1_T2_DpNS2_10kernel_argIT3_EE)
        .other          _ZN3cub18CUB_300001_SM_10006detail9transform16transform_kernelINS2_10policy_hubILb0EN4cuda3std3__45tupleIJN6thrust24THRUST_300001_SM_1000_NS6detail15normal_iteratorINSA_10device_ptrIiEEEESF_EEEE10policy1000EiNS7_10multipliesIiEESF_JPiSL_EEEvT0_iT1_T2_DpNS2_10kernel_argIT3_EE,@"STO_CUDA_ENTRY STV_DEFAULT"
_ZN3cub18CUB_300001_SM_10006detail9transform16transform_kernelINS2_10policy_hubILb0EN4cuda3std3__45tupleIJN6thrust24THRUST_300001_SM_1000_NS6detail15normal_iteratorINSA_10device_ptrIiEEEESF_EEEE10policy1000EiNS7_10multipliesIiEESF_JPiSL_EEEvT0_iT1_T2_DpNS2_10kernel_argIT3_EE:
.text._ZN3cub18CUB_300001_SM_10006detail9transform16transform_kernelINS2_10policy_hubILb0EN4cuda3std3__45tupleIJN6thrust24THRUST_300001_SM_1000_NS6detail15normal_iteratorINSA_10device_ptrIiEEEESF_EEEE10policy1000EiNS7_10multipliesIiEESF_JPiSL_EEEvT0_iT1_T2_DpNS2_10kernel_argIT3_EE:
[----:B------:R-:W-:Y:S08]  /*0000*/  LDC R1, c[0x0][0x37c] ;  /* 0x0000df00ff017b82 */ /* 0x000ff00000000800 */
[----:B------:R-:W1:Y:S01]  /*0010*/  S2UR UR5, SR_CTAID.X ;  /* 0x00000000000579c3 */ /* 0x000e620000002500 */
[----:B------:R-:W2:Y:S01]  /*0020*/  LDCU UR7, c[0x0][0x370] ;  /* 0x00006e00ff0777ac */ /* 0x000ea20008000800 */
[----:B------:R-:W3:Y:S01]  /*0030*/  LDCU.64 UR16, c[0x0][0x380] ;  /* 0x00007000ff1077ac */ /* 0x000ee20008000a00 */
[----:B------:R-:W4:Y:S01]  /*0040*/  LDCU.64 UR20, c[0x0][0x358] ;  /* 0x00006b00ff1477ac */ /* 0x000f220008000a00 */
[----:B---3--:R-:W-:-:S02]  /*0050*/  USHF.L.U32 UR24, UR17, 0x7, URZ ;  /* 0x0000000711187899 */ /* 0x008fc400080006ff */
[----:B-1----:R-:W-:Y:S02]  /*0060*/  UIADD3 UR4, UPT, UPT, UR5, 0x2, URZ ;  /* 0x0000000205047890 */ /* 0x002fe4000fffe0ff */
[----:B------:R-:W-:Y:S02]  /*0070*/  UIMAD UR22, UR24, UR5, URZ ;  /* 0x00000005181672a4 */ /* 0x000fe4000f8e02ff */
[----:B--2---:R-:W-:Y:S02]  /*0080*/  UISETP.GE.U32.AND UP0, UPT, UR4, UR7, UPT ;  /* 0x000000070400728c */ /* 0x004fe4000bf06070 */
[----:B------:R-:W-:Y:S02]  /*0090*/  UIADD3 UR6, UPT, UPT, -UR22, UR16, URZ ;  /* 0x0000001016067290 */ /* 0x000fe4000fffe1ff */
[----:B------:R-:W-:Y:S02]  /*00a0*/  UISETP.EQ.OR UP0, UPT, UR5, URZ, UP0 ;  /* 0x000000ff0500728c */ /* 0x000fe40008702670 */
[----:B------:R-:W-:-:S04]  /*00b0*/  UISETP.LT.AND UP1, UPT, UR24, UR6, UPT ;  /* 0x000000061800728c */ /* 0x000fc8000bf21270 */
[----:B------:R-:W-:-:S03]  /*00c0*/  USEL UR23, UR24, UR6, UP1 ;  /* 0x0000000618177287 */ /* 0x000fc60008800000 */
[----:B----4-:R-:W-:Y:S09]  /*00d0*/  BRA.U UP0, `(.L_x_27) ;  /* 0x0000000100dc7547 */ /* 0x010ff2000b800000 */
        /* <DEDUP_REMOVED lines=20> */
[----:B------:R-:W-:Y:S02]  /*0220*/  ULOP3.LUT UR13, UR13, 0xfffffff0, URZ, 0xc0, !UPT ;  /* 0xfffffff00d0d7892 */ /* 0x000fe4000f8ec0ff */
[----:B------:R-:W-:Y:S02]  /*0230*/  ULOP3.LUT UR12, UR12, 0xfffffff0, URZ, 0xc0, !UPT ;  /* 0xfffffff00c0c7892 */ /* 0x000fe4000f8ec0ff */
[----:B------:R-:W-:Y:S02]  /*0240*/  ULEA UR14, UR16, UR14, 0x18 ;  /* 0x0000000e100e7291 */ /* 0x000fe4000f8ec0ff */
[----:B------:R-:W-:Y:S01]  /*0250*/  USHF.R.U32.HI UR7, URZ, 0x4, UR13 ;  /* 0x00000004ff077899 */ /* 0x000fe2000801160d */
        /* <DEDUP_REMOVED lines=8> */
[----:B------:R-:W-:-:S02]  /*02e0*/  UIADD3 UR13, UPT, UPT, UR13, UR12, URZ ;  /* 0x0000000c0d0d7290 */ /* 0x000fc4000fffe0ff */
[----:B------:R-:W-:Y:S02]  /*02f0*/  ULEA UR16, UR17, UR14, 0x9 ;  /* 0x0000000e11107291 */ /* 0x000fe4000f8e48ff */
[----:B------:R-:W-:Y:S02]  /*0300*/  USHF.R.U32.HI UR12, URZ, 0x4, UR12 ;  /* 0x00000004ff0c7899 */ /* 0x000fe4000801160c */
[----:B----4-:R-:W-:Y:S01]  /*0310*/  UIMAD.WIDE UR4, UR22, 0x4, UR4 ;  /* 0x00000004160478a5 */ /* 0x010fe2000f8e0204 */
[----:B------:R-:W-:Y:S01]  /*0320*/  IMAD.U32 R0, RZ, RZ, UR13 ;  /* 0x0000000dff007e24 */ /* 0x000fe2000f8e00ff */
[----:B------:R-:W-:Y:S02]  /*0330*/  UPRMT UR7, UR7, 0x5410, URZ ;  /* 0x0000541007077896 */ /* 0x000fe400080000ff */
[----:B--2---:R-:W-:Y:S02]  /*0340*/  UIMAD.WIDE UR8, UR22, 0x4, UR8 ;  /* 0x00000004160878a5 */ /* 0x004fe4000f8e0208 */
[----:B------:R-:W-:-:S02]  /*0350*/  UIADD3 UR18, UPT, UPT, UR16, 0x80, URZ ;  /* 0x0000008010127890 */ /* 0x000fc4000fffe0ff */
[----:B------:R-:W-:Y:S01]  /*0360*/  UPRMT UR12, UR12, 0x5410, URZ ;  /* 0x000054100c0c7896 */ /* 0x000fe200080000ff */
[----:B------:R-:W-:Y:S02]  /*0370*/  UMOV UR19, UR15 ;  /* 0x0000000f00137c82 */ /* 0x000fe40008000000 */
[----:B---3--:R1:W-:Y:S06]  /*0380*/  UBLKCP.S.G [UR14], [UR4], UR7 ;  /* 0x0000000e040073ba */ /* 0x0083ec0008000207 */
[----:B------:R1:W-:Y:S01]  /*0390*/  UBLKCP.S.G [UR18], [UR8], UR12 ;  /* 0x00000012080073ba */ /* 0x0003e2000800020c */
[----:B------:R1:W-:Y:S01]  /*03a0*/  SYNCS.ARRIVE.TRANS64 RZ, [UR15], R0 ;  /* 0x00000000ffff79a7 */ /* 0x0003e2000800000f */
[----:B------:R-:W-:Y:S01]  /*03b0*/  NOP ;  /* 0x0000000000007918 */ /* 0x000fe20000000000 */
.L_x_29:
[----:B-1----:R-:W-:Y:S05]  /*03c0*/  BSYNC.RECONVERGENT B0 ;  /* 0x0000000000007941 */ /* 0x002fea0003800200 */
.L_x_28:
[----:B------:R-:W1:Y:S08]  /*03d0*/  S2UR UR5, SR_CgaCtaId ;  /* 0x00000000000579c3 */ /* 0x000e700000008800 */
[----:B------:R-:W-:Y:S01]  /*03e0*/  BAR.SYNC.DEFER_BLOCKING 0x0 ;  /* 0x0000000000007b1d */ /* 0x000fe20000010000 */
[----:B------:R-:W-:-:S05]  /*03f0*/  SHF.L.U32 R0, RZ, 0x1f, RZ ;  /* 0x0000001fff007819 */ /* 0x000fca00000006ff */
[----:B------:R-:W-:Y:S02]  /*0400*/  UMOV UR4, 0x400 ;  /* 0x0000040000047882 */ /* 0x000fe40000000000 */
[----:B-1----:R-:W-:-:S12]  /*0410*/  ULEA UR4, UR5, UR4, 0x18 ;  /* 0x0000000405047291 */ /* 0x002fd8000f8ec0ff */
.L_x_30:
[----:B------:R-:W1:Y:S02]  /*0420*/  SYNCS.PHASECHK.TRANS64.TRYWAIT P0, [UR4], R0 ;  /* 0x00000000ff0075a7 */ /* 0x000e640008001104 */
[----:B-1----:R-:W-:Y:S05]  /*0430*/  @!P0 BRA `(.L_x_30) ;  /* 0xfffffffc00f88947 */ /* 0x002fea000383ffff */
[----:B------:R-:W-:Y:S05]  /*0440*/  BRA `(.L_x_31) ;  /* 0x0000001400687947 */ /* 0x000fea0003800000 */
.L_x_27:
[----:B------:R-:W1:Y:S01]  /*0450*/  S2R R2, SR_TID.Y ;  /* 0x0000000000027919 */ /* 0x000e620000002200 */
[----:B------:R-:W2:Y:S01]  /*0460*/  LDCU UR10, c[0x0][0x360] ;  /* 0x00006c00ff0a77ac */ /* 0x000ea20008000800 */
[----:B------:R-:W-:Y:S01]  /*0470*/  BSSY.RECONVERGENT B0, `(.L_x_32) ;  /* 0x00000b1000007945 */ /* 0x000fe20003800200 */
[----:B------:R-:W1:Y:S01]  /*0480*/  S2R R3, SR_TID.Z ;  /* 0x0000000000037919 */ /* 0x000e620000002300 */
[----:B------:R-:W2:Y:S01]  /*0490*/  LDCU UR11, c[0x0][0x364] ;  /* 0x00006c80ff0b77ac */ /* 0x000ea20008000800 */
[----:B------:R-:W3:Y:S01]  /*04a0*/  LDC R0, c[0x0][0x368] ;  /* 0x0000da00ff007b82 */ /* 0x000ee20000000800 */
[----:B------:R-:W4:Y:S01]  /*04b0*/  S2R R5, SR_TID.X ;  /* 0x0000000000057919 */ /* 0x000f220000002100 */
[----:B------:R-:W-:Y:S02]  /*04c0*/  USHF.L.U32 UR4, UR23, 0x2, URZ ;  /* 0x0000000217047899 */ /* 0x000fe400080006ff */
[----:B------:R-:W-:Y:S02]  /*04d0*/  USHF.R.S32.HI UR12, URZ, 0x1f, UR22 ;  /* 0x0000001fff0c7899 */ /* 0x000fe40008011416 */
[----:B------:R-:W-:-:S04]  /*04e0*/  USHF.R.S32.HI UR5, URZ, 0x1f, UR4 ;  /* 0x0000001fff057899 */ /* 0x000fc80008011404 */
[----:B------:R-:W-:Y:S02]  /*04f0*/  USHF.R.U32.HI UR13, URZ, 0x2, UR5 ;  /* 0x00000002ff0d7899 */ /* 0x000fe40008011605 */
[----:B------:R-:W-:Y:S02]  /*0500*/  USHF.R.U64 UR7, UR4, 0x2, UR5 ;  /* 0x0000000204077899 */ /* 0x000fe40008001205 */
[----:B--2---:R-:W-:Y:S02]  /*0510*/  UIMAD UR4, UR10, UR11, URZ ;  /* 0x0000000b0a0472a4 */ /* 0x004fe4000f8e02ff */
[----:B-1----:R-:W-:Y:S02]  /*0520*/  IMAD R2, R3, UR11, R2 ;  /* 0x0000000b03027c24 */ /* 0x002fe4000f8e0202 */
[----:B------:R-:W-:Y:S02]  /*0530*/  IMAD.U32 R3, RZ, RZ, UR13 ;  /* 0x0000000dff037e24 */ /* 0x000fe4000f8e00ff */
[----:B----4-:R-:W-:-:S02]  /*0540*/  IMAD R2, R2, UR10, R5 ;  /* 0x0000000a02027c24 */ /* 0x010fc4000f8e0205 */
[----:B---3--:R-:W-:Y:S01]  /*0550*/  IMAD R5, R0, UR4, RZ ;  /* 0x0000000400057c24 */ /* 0x008fe2000f8e02ff */
[----:B------:R-:W-:Y:S02]  /*0560*/  UMOV UR4, URZ ;  /* 0x000000ff00047c82 */ /* 0x000fe40008000000 */
[----:B------:R-:W-:-:S04]  /*0570*/  ISETP.LT.U32.AND P0, PT, R2, UR7, PT ;  /* 0x0000000702007c0c */ /* 0x000fc8000bf01070 */
[----:B------:R-:W-:Y:S01]  /*0580*/  ISETP.GT.U32.AND.EX P0, PT, R3, RZ, PT, P0 ;  /* 0x000000ff0300720c */ /* 0x000fe20003f04100 */
[----:B------:R-:W-:-:S12]  /*0590*/  IMAD.MOV.U32 R3, RZ, RZ, RZ ;  /* 0x000000ffff037224 */ /* 0x000fd800078e00ff */
[----:B------:R-:W-:Y:S05]  /*05a0*/  @!P0 BRA `(.L_x_33) ;  /* 0x0000000800748947 */ /* 0x000fea0003800000 */
[----:B------:R-:W-:Y:S01]  /*05b0*/  IMAD.IADD R7, R5, 0x1, R2 ;  /* 0x0000000105077824 */ /* 0x000fe200078e0202 */
[----:B------:R-:W-:Y:S01]  /*05c0*/  MOV R6, UR7 ;  /* 0x0000000700067c02 */ /* 0x000fe20008000f00 */
[----:B------:R-:W-:Y:S01]  /*05d0*/  IMAD.U32 R4, RZ, RZ, UR13 ;  /* 0x0000000dff047e24 */ /* 0x000fe2000f8e00ff */
[----:B------:R-:W-:Y:S01]  /*05e0*/  BSSY.RECONVERGENT B1, `(.L_x_34) ;  /* 0x0000029000017945 */ /* 0x000fe20003800200 */
[----:B------:R-:W-:Y:S01]  /*05f0*/  IMAD.U32 R8, RZ, RZ, UR13 ;  /* 0x0000000dff087e24 */ /* 0x000fe2000f8e00ff */
[C---:B------:R-:W-:Y:S01]  /*0600*/  ISETP.LT.U32.AND P1, PT, R7.reuse, UR7, PT ;  /* 0x0000000707007c0c */ /* 0x040fe2000bf21070 */
[----:B------:R-:W-:Y:S01]  /*0610*/  IMAD.MOV.U32 R9, RZ, RZ, -0x1 ;  /* 0xffffffffff097424 */ /* 0x000fe200078e00ff */
[----:B------:R-:W-:Y:S02]  /*0620*/  ISETP.LT.U32.AND P0, PT, R7, UR7, PT ;  /* 0x0000000707007c0c */ /* 0x000fe4000bf01070 */
[----:B------:R-:W-:Y:S02]  /*0630*/  ISETP.GT.U32.AND.EX P1, PT, R4, RZ, PT, P1 ;  /* 0x000000ff0400720c */ /* 0x000fe40003f24110 */
[----:B------:R-:W-:Y:S01]  /*0640*/  ISETP.GT.U32.AND.EX P0, PT, R8, RZ, PT, P0 ;  /* 0x000000ff0800720c */ /* 0x000fe20003f04100 */
[----:B------:R-:W-:Y:S01]  /*0650*/  IMAD.U32 R8, RZ, RZ, UR13 ;  /* 0x0000000dff087e24 */ /* 0x000fe2000f8e00ff */
[----:B------:R-:W-:-:S02]  /*0660*/  SEL R6, R6, R7, P1 ;  /* 0x0000000706067207 */ /* 0x000fc40000800000 */
[----:B------:R-:W-:Y:S02]  /*0670*/  SEL R4, RZ, 0x1, !P0 ;  /* 0x00000001ff047807 */ /* 0x000fe40004000000 */
        /* <DEDUP_REMOVED lines=13> */
[----:B------:R-:W-:-:S04]  /*0750*/  IMAD.HI.U32 R7, R7, R9, R6 ;  /* 0x0000000907077227 */ /* 0x000fc800078e0006 */
[----:B------:R-:W-:Y:S02]  /*0760*/  IMAD.MOV.U32 R9, RZ, RZ, RZ ;  /* 0x000000ffff097224 */ /* 0x000fe400078e00ff */
[----:B------:R-:W-:-:S04]  /*0770*/  IMAD.HI.U32 R7, R7, R12, RZ ;  /* 0x0000000c07077227 */ /* 0x000fc800078e00ff */
[----:B------:R-:W-:-:S04]  /*0780*/  IMAD.MOV R10, RZ, RZ, -R7 ;  /* 0x000000ffff0a7224 */ /* 0x000fc800078e0a07 */
[----:B------:R-:W-:-:S05]  /*0790*/  IMAD R10, R5, R10, R12 ;  /* 0x0000000a050a7224 */ /* 0x000fca00078e020c */
[----:B------:R-:W-:-:S13]  /*07a0*/  ISETP.GE.U32.AND P0, PT, R10, R5, PT ;  /* 0x000000050a00720c */ /* 0x000fda0003f06070 */
[----:B------:R-:W-:Y:S01]  /*07b0*/  @P0 IADD3 R10, PT, PT, -R5, R10, RZ ;  /* 0x0000000a050a0210 */ /* 0x000fe20007ffe1ff */
[----:B------:R-:W-:-:S03]  /*07c0*/  @P0 VIADD R7, R7, 0x1 ;  /* 0x0000000107070836 */ /* 0x000fc60000000000 */
[----:B------:R-:W-:-:S13]  /*07d0*/  ISETP.GE.U32.AND P1, PT, R10, R5, PT ;  /* 0x000000050a00720c */ /* 0x000fda0003f26070 */
[----:B------:R-:W-:Y:S01]  /*07e0*/  @P1 VIADD R7, R7, 0x1 ;  /* 0x0000000107071836 */ /* 0x000fe20000000000 */
[----:B------:R-:W-:-:S05]  /*07f0*/  @!P2 LOP3.LUT R7, RZ, R5, RZ, 0x33, !PT ;  /* 0x00000005ff07a212 */ /* 0x000fca00078e33ff */
[----:B------:R-:W-:Y:S01]  /*0800*/  IMAD.MOV.U32 R8, RZ, RZ, R7 ;  /* 0x000000ffff087224 */ /* 0x000fe200078e0007 */
[----:B------:R-:W-:Y:S06]  /*0810*/  BRA `(.L_x_36) ;  /* 0x0000000000147947 */ /* 0x000fec0003800000 */
.L_x_35:
[----:B------:R-:W-:Y:S01]  /*0820*/  IMAD.MOV.U32 R9, RZ, RZ, R12 ;  /* 0x000000ffff097224 */ /* 0x000fe200078e000c */
[----:B------:R-:W-:-:S07]  /*0830*/  MOV R8, 0x850 ;  /* 0x0000085000087802 */ /* 0x000fce0000000f00 */
[----:B------:R-:W-:Y:S05]  /*0840*/  CALL.REL.NOINC `($__internal_1_$__cuda_sm20_div_u64) ;  /* 0x0000001400747944 */ /* 0x000fea0003c00000 */
[----:B------:R-:W-:Y:S01]  /*0850*/  IMAD.MOV.U32 R8, RZ, RZ, R6 ;  /* 0x000000ffff087224 */ /* 0x000fe200078e0006 */
[----:B------:R-:W-:-:S07]  /*0860*/  MOV R9, R7 ;  /* 0x0000000700097202 */ /* 0x000fce0000000f00 */
.L_x_36:
[----:B------:R-:W-:Y:S05]  /*0870*/  BSYNC.RECONVERGENT B1 ;  /* 0x0000000000017941 */ /* 0x000fea0003800200 */
.L_x_34:
[----:B------:R-:W-:Y:S01]  /*0880*/  IADD3 R12, P0, PT, R8, R4, RZ ;  /* 0x00000004080c7210 */ /* 0x000fe20007f1e0ff */
[----:B------:R-:W1:Y:S01]  /*0890*/  LDC R6, c[0x0][0x3a0] ;  /* 0x0000e800ff067b82 */ /* 0x000e620000000800 */
[----:B------:R-:W-:Y:S01]  /*08a0*/  BSSY.RECONVERGENT B1, `(.L_x_37) ;  /* 0x0000030000017945 */ /* 0x000fe20003800200 */
[----:B------:R-:W-:Y:S01]  /*08b0*/  IMAD.MOV.U32 R27, RZ, RZ, R2 ;  /* 0x000000ffff1b7224 */ /* 0x000fe200078e0002 */
[C---:B------:R-:W-:Y:S01]  /*08c0*/  LOP3.LUT R4, R12.reuse, 0x3, RZ, 0xc0, !PT ;  /* 0x000000030c047812 */ /* 0x040fe200078ec0ff */
[----:B------:R-:W-:Y:S01]  /*08d0*/  IMAD.X R8, RZ, RZ, R9, P0 ;  /* 0x000000ffff087224 */ /* 0x000fe200000e0609 */
[----:B------:R-:W-:Y:S02]  /*08e0*/  ISETP.GE.U32.AND P0, PT, R12, 0x3, PT ;  /* 0x000000030c00780c */ /* 0x000fe40003f06070 */
[----:B------:R-:W-:Y:S01]  /*08f0*/  ISETP.NE.U32.AND P1, PT, R4, 0x3, PT ;  /* 0x000000030400780c */ /* 0x000fe20003f25070 */
[----:B------:R-:W-:Y:S01]  /*0900*/  IMAD.MOV.U32 R4, RZ, RZ, R3 ;  /* 0x000000ffff047224 */ /* 0x000fe200078e0003 */
[----:B------:R-:W-:-:S02]  /*0910*/  ISETP.GE.U32.AND.EX P0, PT, R8, RZ, PT, P0 ;  /* 0x000000ff0800720c */ /* 0x000fc40003f06100 */
[----:B------:R-:W-:Y:S02]  /*0920*/  ISETP.NE.AND.EX P1, PT, RZ, RZ, PT, P1 ;  /* 0x000000ffff00720c */ /* 0x000fe40003f25310 */
[----:B-1----:R-:W-:-:S11]  /*0930*/  SHF.R.S32.HI R11, RZ, 0x1f, R6 ;  /* 0x0000001fff0b7819 */ /* 0x002fd60000011406 */
[----:B------:R-:W-:Y:S05]  /*0940*/  @!P1 BRA `(.L_x_38) ;  /* 0x0000000000949947 */ /* 0x000fea0003800000 */
[----:B------:R-:W1:Y:S01]  /*0950*/  S2UR UR8, SR_CgaCtaId ;  /* 0x00000000000879c3 */ /* 0x000e620000008800 */
[----:B------:R-:W2:Y:S01]  /*0960*/  LDCU.64 UR14, c[0x0][0x398] ;  /* 0x00007300ff0e77ac */ /* 0x000ea20008000a00 */
[----:B------:R-:W-:Y:S02]  /*0970*/  VIADD R12, R12, 0x1 ;  /* 0x000000010c0c7836 */ /* 0x000fe40000000000 */
[----:B------:R-:W-:Y:S01]  /*0980*/  IMAD R8, R0, UR11, RZ ;  /* 0x0000000b00087c24 */ /* 0x000fe2000f8e02ff */
[----:B------:R-:W-:Y:S01]  /*0990*/  USHF.L.U32 UR5, UR22, 0x2, URZ ;  /* 0x0000000216057899 */ /* 0x000fe200080006ff */
[----:B------:R-:W-:Y:S01]  /*09a0*/  IMAD.MOV.U32 R27, RZ, RZ, R2 ;  /* 0x000000ffff1b7224 */ /* 0x000fe200078e0002 */
[----:B------:R-:W-:Y:S01]  /*09b0*/  USHF.L.U64.HI UR9, UR22, 0x2, UR12 ;  /* 0x0000000216097899 */ /* 0x000fe2000801020c */
[----:B------:R-:W-:Y:S01]  /*09c0*/  LOP3.LUT R12, R12, 0x3, RZ, 0xc0, !PT ;  /* 0x000000030c0c7812 */ /* 0x000fe200078ec0ff */
[----:B------:R-:W-:Y:S02]  /*09d0*/  IMAD R10, R8, UR10, RZ ;  /* 0x0000000a080a7c24 */ /* 0x000fe4000f8e02ff */
[----:B------:R-:W-:Y:S01]  /*09e0*/  LEA R7, P1, R2, UR5, 0x2 ;  /* 0x0000000502077c11 */ /* 0x000fe2000f8210ff */
[----:B------:R-:W-:-:S02]  /*09f0*/  UMOV UR5, 0x400 ;  /* 0x0000040000057882 */ /* 0x000fc40000000000 */
[----:B------:R-:W-:Y:S01]  /*0a00*/  UIADD3 UR5, UPT, UPT, UR5, 0x80, URZ ;  /* 0x0000008005057890 */ /* 0x000fe2000fffe0ff */
[----:B------:R-:W-:Y:S02]  /*0a10*/  LEA.HI.X R4, R2, UR9, R3, 0x2, P1 ;  /* 0x0000000902047c11 */ /* 0x000fe400088f1403 */
[----:B------:R-:W-:Y:S02]  /*0a20*/  IADD3 R12, P1, PT, RZ, -R12, RZ ;  /* 0x8000000cff0c7210 */ /* 0x000fe40007f3e0ff */
[----:B--2---:R-:W-:-:S03]  /*0a30*/  IADD3 R14, P2, P3, R7, UR14, R6 ;  /* 0x0000000e070e7c10 */ /* 0x004fc6000fb5e006 */
[----:B------:R-:W-:Y:S01]  /*0a40*/  IMAD.X R13, RZ, RZ, -0x1, P1 ;  /* 0xffffffffff0d7424 */ /* 0x000fe200008e06ff */
[----:B------:R-:W-:Y:S01]  /*0a50*/  IADD3.X R15, PT, PT, R4, UR15, R11, P2, P3 ;  /* 0x0000000f040f7c10 */ /* 0x000fe200097e640b */
[----:B-1----:R-:W-:Y:S01]  /*0a60*/  ULEA UR5, UR8, UR5, 0x18 ;  /* 0x0000000508057291 */ /* 0x002fe2000f8ec0ff */
[----:B------:R-:W-:-:S05]  /*0a70*/  MOV R4, R3 ;  /* 0x0000000300047202 */ /* 0x000fca0000000f00 */
[----:B------:R-:W-:-:S04]  /*0a80*/  VIADD R7, R6, UR5 ;  /* 0x0000000506077c36 */ /* 0x000fc80008000000 */
[----:B------:R-:W-:-:S07]  /*0a90*/  IMAD R7, R2, 0x4, R7 ;  /* 0x0000000402077824 */ /* 0x000fce00078e0207 */
.L_x_39:
        /* <DEDUP_REMOVED lines=13> */
[----:B------:R-:W-:-:S02]  /*0b70*/  ISETP.NE.AND.EX P1, PT, R13, RZ, PT, P1 ;  /* 0x000000ff0d00720c */ /* 0x000fc40003f25310 */
[----:B-1----:R-:W-:-:S11]  /*0b80*/  LEA R7, R10, R7, 0x2 ;  /* 0x000000070a077211 */ /* 0x002fd600078e10ff */
[----:B------:R-:W-:Y:S05]  /*0b90*/  @P1 BRA `(.L_x_39) ;  /* 0xfffffffc00c01947 */ /* 0x000fea000383ffff */
.L_x_38:
[----:B------:R-:W-:Y:S05]  /*0ba0*/  BSYNC.RECONVERGENT B1 ;  /* 0x0000000000017941 */ /* 0x000fea0003800200 */
.L_x_37:
[----:B------:R-:W-:Y:S05]  /*0bb0*/  @!P0 BRA `(.L_x_33) ;  /* 0x0000000000f08947 */ /* 0x000fea0003800000 */
[----:B------:R-:W1:Y:S01]  /*0bc0*/  LDCU.64 UR14, c[0x0][0x398] ;  /* 0x00007300ff0e77ac */ /* 0x000e620008000a00 */
[----:B------:R-:W2:Y:S01]  /*0bd0*/  S2UR UR9, SR_CgaCtaId ;  /* 0x00000000000979c3 */ /* 0x000ea20000008800 */
[----:B------:R-:W-:Y:S01]  /*0be0*/  IMAD.SHL.U32 R9, R5, 0x4, RZ ;  /* 0x0000000405097824 */ /* 0x000fe200078e00ff */
[----:B------:R-:W-:Y:S01]  /*0bf0*/  UMOV UR8, 0x400 ;  /* 0x0000040000087882 */ /* 0x000fe20000000000 */
[----:B------:R-:W-:Y:S01]  /*0c00*/  IMAD R21, R0, UR11, RZ ;  /* 0x0000000b00157c24 */ /* 0x000fe2000f8e02ff */
[----:B------:R-:W-:Y:S01]  /*0c10*/  UIADD3 UR8, UPT, UPT, UR8, 0x80, URZ ;  /* 0x0000008008087890 */ /* 0x000fe2000fffe0ff */
[----:B------:R-:W-:Y:S02]  /*0c20*/  UMOV UR5, URZ ;  /* 0x000000ff00057c82 */ /* 0x000fe40008000000 */
[----:B------:R-:W-:Y:S01]  /*0c30*/  IMAD R21, R21, UR10, RZ ;  /* 0x0000000a15157c24 */ /* 0x000fe2000f8e02ff */
[----:B-1----:R-:W-:Y:S01]  /*0c40*/  IADD3 R25, P0, PT, R6, UR14, RZ ;  /* 0x0000000e06197c10 */ /* 0x002fe2000ff1e0ff */
[----:B------:R-:W-:-:S03]  /*0c50*/  USHF.L.U64.HI UR14, UR22, 0x2, UR12 ;  /* 0x00000002160e7899 */ /* 0x000fc6000801020c */
[----:B------:R-:W-:Y:S01]  /*0c60*/  IADD3.X R7, PT, PT, R11, UR15, RZ, P0, !PT ;  /* 0x0000000f0b077c10 */ /* 0x000fe200087fe4ff */
[----:B------:R-:W-:Y:S02]  /*0c70*/  USHF.L.U32 UR15, UR22, 0x2, URZ ;  /* 0x00000002160f7899 */ /* 0x000fe400080006ff */
[C---:B------:R-:W-:Y:S01]  /*0c80*/  IADD3 R8, P0, PT, R27.reuse, UR22, RZ ;  /* 0x000000161b087c10 */ /* 0x040fe2000ff1e0ff */
[----:B--2---:R-:W-:Y:S01]  /*0c90*/  ULEA UR8, UR9, UR8, 0x18 ;  /* 0x0000000809087291 */ /* 0x004fe2000f8ec0ff */
[----:B------:R-:W-:Y:S02]  /*0ca0*/  SHF.R.U32.HI R11, RZ, 0x1e, R5 ;  /* 0x0000001eff0b7819 */ /* 0x000fe40000011605 */
[----:B------:R-:W-:Y:S01]  /*0cb0*/  IADD3.X R15, PT, PT, R4, UR12, RZ, P0, !PT ;  /* 0x0000000c040f7c10 */ /* 0x000fe200087fe4ff */
[----:B------:R-:W-:Y:S01]  /*0cc0*/  IMAD.SHL.U32 R14, R8, 0x4, RZ ;  /* 0x00000004080e7824 */ /* 0x000fe200078e00ff */
[----:B------:R-:W-:Y:S01]  /*0cd0*/  LEA R10, P0, R27, UR15, 0x2 ;  /* 0x0000000f1b0a7c11 */ /* 0x000fe2000f8010ff */
[----:B------:R-:W-:Y:S01]  /*0ce0*/  VIADD R6, R6, UR8 ;  /* 0x0000000806067c36 */ /* 0x000fe20008000000 */
[----:B------:R-:W-:-:S02]  /*0cf0*/  SHF.L.U64.HI R15, R8, 0x2, R15 ;  /* 0x00000002080f7819 */ /* 0x000fc4000001020f */
[C---:B------:R-:W-:Y:S01]  /*0d00*/  LEA.HI.X R12, R27.reuse, UR14, R4, 0x2, P0 ;  /* 0x0000000e1b0c7c11 */ /* 0x040fe200080f1404 */
[----:B------:R-:W-:Y:S01]  /*0d10*/  IMAD R8, R27, 0x4, R6 ;  /* 0x000000041b087824 */ /* 0x000fe200078e0206 */
[-C--:B------:R-:W-:Y:S01]  /*0d20*/  IADD3 R20, P1, PT, R9, R10.reuse, RZ ;  /* 0x0000000a09147210 */ /* 0x080fe20007f3e0ff */
[C---:B------:R-:W-:Y:S01]  /*0d30*/  IMAD.WIDE.U32 R14, R5.reuse, 0xc, R14 ;  /* 0x0000000c050e7825 */ /* 0x040fe200078e000e */
[----:B------:R-:W-:Y:S02]  /*0d40*/  LEA R13, P0, R5, R10, 0x3 ;  /* 0x0000000a050d7211 */ /* 0x000fe400078018ff */
[----:B------:R-:W-:Y:S01]  /*0d50*/  LEA R22, R21, R8, 0x2 ;  /* 0x0000000815167211 */ /* 0x000fe200078e10ff */
[----:B------:R-:W-:Y:S01]  /*0d60*/  IMAD.X R26, R11, 0x1, R12, P1 ;  /* 0x000000010b1a7824 */ /* 0x000fe200008e060c */
[----:B------:R-:W-:Y:S01]  /*0d70*/  LEA.HI.X R24, R5, R12, RZ, 0x3, P0 ;  /* 0x0000000c05187211 */ /* 0x000fe200000f1cff */
[----:B------:R-:W-:Y:S02]  /*0d80*/  VIADD R28, R15, UR5 ;  /* 0x000000050f1c7c36 */ /* 0x000fe40008000000 */
[----:B------:R-:W-:-:S02]  /*0d90*/  IMAD R23, R21, 0x8, R8 ;  /* 0x0000000815177824 */ /* 0x000fc400078e0208 */
[----:B------:R-:W-:-:S07]  /*0da0*/  IMAD R6, R21, 0xc, R8 ;  /* 0x0000000c15067824 */ /* 0x000fce00078e0208 */
.L_x_40:
[----:B------:R-:W-:-:S05]  /*0db0*/  IADD3 R18, P0, PT, R25, R10, RZ ;  /* 0x0000000a19127210 */ /* 0x000fca0007f1e0ff */
[----:B------:R-:W-:Y:S01]  /*0dc0*/  IMAD.X R19, R7, 0x1, R12, P0 ;  /* 0x0000000107137824 */ /* 0x000fe200000e060c */
[----:B------:R-:W-:-:S04]  /*0dd0*/  IADD3 R16, P0, PT, R25, R20, RZ ;  /* 0x0000001419107210 */ /* 0x000fc80007f1e0ff */
[----:B------:R-:W-:Y:S01]  /*0de0*/  @!PT LDS RZ, [RZ] ;  /* 0x00000000fffff984 */ /* 0x000fe20000000800 */
[----:B------:R-:W-:Y:S01]  /*0df0*/  @!PT LDS RZ, [RZ] ;  /* 0x00000000fffff984 */ /* 0x000fe20000000800 */
[----:B------:R-:W-:Y:S01]  /*0e00*/  @!PT LDS RZ, [RZ] ;  /* 0x00000000fffff984 */ /* 0x000fe20000000800 */
[----:B------:R1:W-:Y:S01]  /*0e10*/  LDGSTS.E [R8], desc[UR20][R18.64] ;  /* 0x0000000012087fae */ /* 0x0003e2000b9a1014 */
[----:B------:R-:W-:-:S05]  /*0e20*/  IMAD.X R17, R7, 0x1, R26, P0 ;  /* 0x0000000107117824 */ /* 0x000fca00000e061a */
[----:B------:R2:W-:Y:S01]  /*0e30*/  LDGSTS.E [R22], desc[UR20][R16.64] ;  /* 0x0000000010167fae */ /* 0x0005e2000b9a1014 */
[----:B-1----:R-:W-:Y:S01]  /*0e40*/  IMAD R8, R21, 0x10, R8 ;  /* 0x0000001015087824 */ /* 0x002fe200078e0208 */
[----:B--2---:R-:W-:Y:S01]  /*0e50*/  IADD3 R16, P0, PT, R25, R13, RZ ;  /* 0x0000000d19107210 */ /* 0x004fe20007f1e0ff */
[----:B------:R-:W-:-:S04]  /*0e60*/  IMAD R22, R21, 0x10, R22 ;  /* 0x0000001015167824 */ /* 0x000fc800078e0216 */
[----:B------:R-:W-:Y:S01]  /*0e70*/  IMAD.X R17, R7, 0x1, R24, P0 ;  /* 0x0000000107117824 */ /* 0x000fe200000e0618 */
[----:B------:R-:W-:-:S04]  /*0e80*/  IADD3 R18, P0, PT, R25, R14, RZ ;  /* 0x0000000e19127210 */ /* 0x000fc80007f1e0ff */
[----:B------:R1:W-:Y:S01]  /*0e90*/  LDGSTS.E [R23], desc[UR20][R16.64] ;  /* 0x0000000010177fae */ /* 0x0003e2000b9a1014 */
[----:B------:R-:W-:Y:S01]  /*0ea0*/  IMAD.X R19, R7, 0x1, R28, P0 ;  /* 0x0000000107137824 */ /* 0x000fe200000e061c */
[----:B------:R-:W-:-:S04]  /*0eb0*/  IADD3 R27, P0, PT, R9, R27, RZ ;  /* 0x0000001b091b7210 */ /* 0x000fc80007f1e0ff */
[----:B------:R2:W-:Y:S01]  /*0ec0*/  LDGSTS.E [R6], desc[UR20][R18.64] ;  /* 0x0000000012067fae */ /* 0x0005e2000b9a1014 */
[----:B------:R-:W-:Y:S01]  /*0ed0*/  IMAD.X R4, R11, 0x1, R4, P0 ;  /* 0x000000010b047824 */ /* 0x000fe200000e0604 */
[----:B------:R-:W-:-:S04]  /*0ee0*/  ISETP.GE.U32.AND P0, PT, R27, UR7, PT ;  /* 0x000000071b007c0c */ /* 0x000fc8000bf06070 */
[----:B------:R-:W-:Y:S01]  /*0ef0*/  ISETP.GE.U32.AND.EX P0, PT, R4, UR13, PT, P0 ;  /* 0x0000000d04007c0c */ /* 0x000fe2000bf06100 */
[----:B-1----:R-:W-:Y:S01]  /*0f00*/  IMAD.MOV.U32 R16, RZ, RZ, R25 ;  /* 0x000000ffff107224 */ /* 0x002fe200078e0019 */
[----:B------:R-:W-:Y:S02]  /*0f10*/  MOV R17, R7 ;  /* 0x0000000700117202 */ /* 0x000fe40000000f00 */
[C---:B------:R-:W-:Y:S01]  /*0f20*/  LEA R23, R21.reuse, R23, 0x4 ;  /* 0x0000001715177211 */ /* 0x040fe200078e20ff */
[----:B--2---:R-:W-:Y:S02]  /*0f30*/  IMAD R6, R21, 0x10, R6 ;  /* 0x0000001015067824 */ /* 0x004fe400078e0206 */
[----:B------:R-:W-:-:S04]  /*0f40*/  IMAD.WIDE.U32 R16, R5, 0x10, R16 ;  /* 0x0000001005107825 */ /* 0x000fc800078e0010 */
[----:B------:R-:W-:Y:S02]  /*0f50*/  IMAD.MOV.U32 R25, RZ, RZ, R16 ;  /* 0x000000ffff197224 */ /* 0x000fe400078e0010 */
[----:B------:R-:W-:Y:S01]  /*0f60*/  IMAD.MOV.U32 R7, RZ, RZ, R17 ;  /* 0x000000ffff077224 */ /* 0x000fe200078e0011 */
[----:B------:R-:W-:Y:S06]  /*0f70*/  @!P0 BRA `(.L_x_40) ;  /* 0xfffffffc008c8947 */ /* 0x000fec000383ffff */
.L_x_33:
[----:B------:R-:W-:Y:S05]  /*0f80*/  BSYNC.RECONVERGENT B0 ;  /* 0x0000000000007941 */ /* 0x000fea0003800200 */
.L_x_32:
[----:B------:R-:W-:Y:S01]  /*0f90*/  IMAD.U32 R4, RZ, RZ, UR13 ;  /* 0x0000000dff047e24 */ /* 0x000fe2000f8e00ff */
[----:B------:R-:W-:Y:S01]  /*0fa0*/  ISETP.LT.U32.AND P0, PT, R2, UR7, PT ;  /* 0x0000000702007c0c */ /* 0x000fe2000bf01070 */
[----:B------:R-:W0:Y:S01]  /*0fb0*/  LDGDEPBAR ;  /* 0x00000000000079af */ /* 0x000e220000000000 */
[----:B------:R-:W-:Y:S02]  /*0fc0*/  BSSY.RECONVERGENT B0, `(.L_x_41) ;  /* 0x000009f000007945 */ /* 0x000fe40003800200 */
[----:B------:R-:W-:-:S13]  /*0fd0*/  ISETP.GT.U32.AND.EX P0, PT, R4, R3, PT, P0 ;  /* 0x000000030400720c */ /* 0x000fda0003f04100 */
[----:B------:R-:W-:Y:S05]  /*0fe0*/  @!P0 BRA `(.L_x_42) ;  /* 0x0000000800708947 */ /* 0x000fea0003800000 */
[----:B------:R-:W-:Y:S01]  /*0ff0*/  IMAD.IADD R9, R5, 0x1, R2 ;  /* 0x0000000105097824 */ /* 0x000fe200078e0202 */
[----:B------:R-:W-:Y:S01]  /*1000*/  MOV R6, UR7 ;  /* 0x0000000700067c02 */ /* 0x000fe20008000f00 */
[----:B------:R-:W-:Y:S01]  /*1010*/  IMAD.U32 R4, RZ, RZ, UR13 ;  /* 0x0000000dff047e24 */ /* 0x000fe2000f8e00ff */
[----:B------:R-:W-:Y:S01]  /*1020*/  BSSY.RECONVERGENT B1, `(.L_x_43) ;  /* 0x0000027000017945 */ /* 0x000fe20003800200 */
[----:B------:R-:W-:Y:S01]  /*1030*/  IMAD.U32 R7, RZ, RZ, UR13 ;  /* 0x0000000dff077e24 */ /* 0x000fe2000f8e00ff */
[C---:B------:R-:W-:Y:S01]  /*1040*/  ISETP.LT.U32.AND P0, PT, R9.reuse, UR7, PT ;  /* 0x0000000709007c0c */ /* 0x040fe2000bf01070 */
[----:B------:R-:W-:Y:S01]  /*1050*/  IMAD.U32 R10, RZ, RZ, UR13 ;  /* 0x0000000dff0a7e24 */ /* 0x000fe2000f8e00ff */
[----:B------:R-:W-:Y:S02]  /*1060*/  ISETP.LT.U32.AND P1, PT, R9, UR7, PT ;  /* 0x0000000709007c0c */ /* 0x000fe4000bf21070 */
[----:B------:R-:W-:Y:S02]  /*1070*/  ISETP.GT.U32.AND.EX P0, PT, R4, RZ, PT, P0 ;  /* 0x000000ff0400720c */ /* 0x000fe40003f04100 */
[----:B------:R-:W-:Y:S01]  /*1080*/  ISETP.GT.U32.AND.EX P1, PT, R7, RZ, PT, P1 ;  /* 0x000000ff0700720c */ /* 0x000fe20003f24110 */
[----:B------:R-:W-:Y:S01]  /*1090*/  IMAD.MOV.U32 R7, RZ, RZ, -0x1 ;  /* 0xffffffffff077424 */ /* 0x000fe200078e00ff */
        /* <DEDUP_REMOVED lines=12> */
[----:B-1----:R-:W-:-:S06]  /*1160*/  VIADD R7, R10, 0xffffffe ;  /* 0x0ffffffe0a077836 */ /* 0x002fcc0000000000 */
[----:B------:R-:W1:Y:S02]  /*1170*/  F2I.FTZ.U32.TRUNC.NTZ R7, R7 ;  /* 0x0000000700077305 */ /* 0x000e64000021f000 */
[----:B-1----:R-:W-:-:S04]  /*1180*/  IMAD R11, R11, R7, RZ ;  /* 0x000000070b0b7224 */ /* 0x002fc800078e02ff */
[----:B------:R-:W-:-:S06]  /*1190*/  IMAD.HI.U32 R6, R7, R11, R6 ;  /* 0x0000000b07067227 */ /* 0x000fcc00078e0006 */
[----:B------:R-:W-:-:S05]  /*11a0*/  IMAD.HI.U32 R8, R6, R9, RZ ;  /* 0x0000000906087227 */ /* 0x000fca00078e00ff */
[----:B------:R-:W-:-:S05]  /*11b0*/  IADD3 R6, PT, PT, -R8, RZ, RZ ;  /* 0x000000ff08067210 */ /* 0x000fca0007ffe1ff */
[----:B------:R-:W-:Y:S02]  /*11c0*/  IMAD R6, R5, R6, R9 ;  /* 0x0000000605067224 */ /* 0x000fe400078e0209 */
[----:B------:R-:W-:-:S03]  /*11d0*/  IMAD.MOV.U32 R9, RZ, RZ, RZ ;  /* 0x000000ffff097224 */ /* 0x000fc600078e00ff */
[----:B------:R-:W-:-:S13]  /*11e0*/  ISETP.GE.U32.AND P0, PT, R6, R5, PT ;  /* 0x000000050600720c */ /* 0x000fda0003f06070 */
[----:B------:R-:W-:Y:S02]  /*11f0*/  @P0 IMAD.IADD R6, R6, 0x1, -R5 ;  /* 0x0000000106060824 */ /* 0x000fe400078e0a05 */
[----:B------:R-:W-:-:S03]  /*1200*/  @P0 VIADD R8, R8, 0x1 ;  /* 0x0000000108080836 */ /* 0x000fc60000000000 */
[----:B------:R-:W-:-:S13]  /*1210*/  ISETP.GE.U32.AND P1, PT, R6, R5, PT ;  /* 0x000000050600720c */ /* 0x000fda0003f26070 */
[----:B------:R-:W-:Y:S01]  /*1220*/  @P1 VIADD R8, R8, 0x1 ;  /* 0x0000000108081836 */ /* 0x000fe20000000000 */
[----:B------:R-:W-:Y:S01]  /*1230*/  @!P2 LOP3.LUT R8, RZ, R5, RZ, 0x33, !PT ;  /* 0x00000005ff08a212 */ /* 0x000fe200078e33ff */
[----:B------:R-:W-:Y:S06]  /*1240*/  BRA `(.L_x_45) ;  /* 0x0000000000107947 */ /* 0x000fec0003800000 */
.L_x_44:
[----:B------:R-:W-:-:S07]  /*1250*/  MOV R8, 0x1270 ;  /* 0x0000127000087802 */ /* 0x000fce0000000f00 */
[----:B------:R-:W-:Y:S05]  /*1260*/  CALL.REL.NOINC `($__internal_1_$__cuda_sm20_div_u64) ;  /* 0x0000000800ec7944 */ /* 0x000fea0003c00000 */
[----:B------:R-:W-:Y:S01]  /*1270*/  IMAD.MOV.U32 R8, RZ, RZ, R6 ;  /* 0x000000ffff087224 */ /* 0x000fe200078e0006 */
[----:B------:R-:W-:-:S07]  /*1280*/  MOV R9, R7 ;  /* 0x0000000700097202 */ /* 0x000fce0000000f00 */
.L_x_45:
[----:B------:R-:W-:Y:S05]  /*1290*/  BSYNC.RECONVERGENT B1 ;  /* 0x0000000000017941 */ /* 0x000fea0003800200 */
.L_x_43:
[----:B------:R-:W-:Y:S01]  /*12a0*/  IADD3 R4, P0, PT, R8, R4, RZ ;  /* 0x0000000408047210 */ /* 0x000fe20007f1e0ff */
[----:B------:R-:W1:Y:S01]  /*12b0*/  LDC R6, c[0x0][0x3b0] ;  /* 0x0000ec00ff067b82 */ /* 0x000e620000000800 */
[----:B------:R-:W-:Y:S02]  /*12c0*/  BSSY.RECONVERGENT B1, `(.L_x_46) ;  /* 0x0000031000017945 */ /* 0x000fe40003800200 */
[C---:B------:R-:W-:Y:S01]  /*12d0*/  LOP3.LUT R7, R4.reuse, 0x3, RZ, 0xc0, !PT ;  /* 0x0000000304077812 */ /* 0x040fe200078ec0ff */
[----:B------:R-:W-:Y:S01]  /*12e0*/  IMAD.X R8, RZ, RZ, R9, P0 ;  /* 0x000000ffff087224 */ /* 0x000fe200000e0609 */
[----:B------:R-:W-:Y:S02]  /*12f0*/  ISETP.GE.U32.AND P0, PT, R4, 0x3, PT ;  /* 0x000000030400780c */ /* 0x000fe40003f06070 */
[----:B------:R-:W-:Y:S02]  /*1300*/  ISETP.NE.U32.AND P1, PT, R7, 0x3, PT ;  /* 0x000000030700780c */ /* 0x000fe40003f25070 */
[----:B------:R-:W-:Y:S01]  /*1310*/  ISETP.GE.U32.AND.EX P0, PT, R8, RZ, PT, P0 ;  /* 0x000000ff0800720c */ /* 0x000fe20003f06100 */
[----:B------:R-:W-:Y:S01]  /*1320*/  IMAD.U32 R8, RZ, RZ, UR22 ;  /* 0x00000016ff087e24 */ /* 0x000fe2000f8e00ff */
[----:B------:R-:W-:-:S04]  /*1330*/  ISETP.NE.AND.EX P1, PT, RZ, RZ, PT, P1 ;  /* 0x000000ffff00720c */ /* 0x000fc80003f25310 */
[----:B------:R-:W-:Y:S02]  /*1340*/  SHF.R.S32.HI R8, RZ, 0x1f, R8 ;  /* 0x0000001fff087819 */ /* 0x000fe40000011408 */
[----:B-1----:R-:W-:-:S07]  /*1350*/  SHF.R.S32.HI R16, RZ, 0x1f, R6 ;  /* 0x0000001fff107819 */ /* 0x002fce0000011406 */
[----:B------:R-:W-:Y:S05]  /*1360*/  @!P1 BRA `(.L_x_47) ;  /* 0x0000000000989947 */ /* 0x000fea0003800000 */
[----:B------:R-:W1:Y:S01]  /*1370*/  S2UR UR8, SR_CgaCtaId ;  /* 0x00000000000879c3 */ /* 0x000e620000008800 */
[----:B------:R-:W2:Y:S01]  /*1380*/  LDCU.64 UR14, c[0x0][0x3a8] ;  /* 0x00007500ff0e77ac */ /* 0x000ea20008000a00 */
[----:B------:R-:W-:Y:S02]  /*1390*/  IMAD.U32 R7, RZ, RZ, UR22 ;  /* 0x00000016ff077e24 */ /* 0x000fe4000f8e00ff */
[----:B------:R-:W-:Y:S01]  /*13a0*/  VIADD R9, R4, 0x1 ;  /* 0x0000000104097836 */ /* 0x000fe20000000000 */
[----:B------:R-:W-:Y:S01]  /*13b0*/  UMOV UR5, 0x400 ;  /* 0x0000040000057882 */ /* 0x000fe20000000000 */
[----:B------:R-:W-:Y:S01]  /*13c0*/  USHF.L.U32 UR9, UR22, 0x2, URZ ;  /* 0x0000000216097899 */ /* 0x000fe200080006ff */
[----:B------:R-:W-:Y:S01]  /*13d0*/  SHF.L.U64.HI R4, R7, 0x2, R8 ;  /* 0x0000000207047819 */ /* 0x000fe20000010208 */
[----:B------:R-:W3:Y:S01]  /*13e0*/  LDC R11, c[0x0][0x384] ;  /* 0x0000e100ff0b7b82 */ /* 0x000ee20000000800 */
[----:B------:R-:W-:Y:S01]  /*13f0*/  UIADD3 UR5, UPT, UPT, UR5, 0x80, URZ ;  /* 0x0000008005057890 */ /* 0x000fe2000fffe0ff */
[----:B------:R-:W-:Y:S01]  /*1400*/  LOP3.LUT R9, R9, 0x3, RZ, 0xc0, !PT ;  /* 0x0000000309097812 */ /* 0x000fe200078ec0ff */
[----:B------:R-:W-:Y:S01]  /*1410*/  IMAD R10, R0, UR11, RZ ;  /* 0x0000000b000a7c24 */ /* 0x000fe2000f8e02ff */
[----:B------:R-:W-:-:S02]  /*1420*/  LEA R7, P1, R2, UR9, 0x2 ;  /* 0x0000000902077c11 */ /* 0x000fc4000f8210ff */
[----:B------:R-:W-:Y:S01]  /*1430*/  IADD3 R9, P3, PT, RZ, -R9, RZ ;  /* 0x80000009ff097210 */ /* 0x000fe20007f7e0ff */
[----:B------:R-:W-:Y:S01]  /*1440*/  IMAD R14, R10, UR10, RZ ;  /* 0x0000000a0a0e7c24 */ /* 0x000fe2000f8e02ff */
[----:B------:R-:W-:Y:S02]  /*1450*/  LEA.HI.X R13, R2, R4, R3, 0x2, P1 ;  /* 0x00000004020d7211 */ /* 0x000fe400008f1403 */
[----:B--2---:R-:W-:-:S04]  /*1460*/  IADD3 R12, P1, P2, R7, UR14, R6 ;  /* 0x0000000e070c7c10 */ /* 0x004fc8000fa3e006 */
[----:B------:R-:W-:Y:S01]  /*1470*/  IADD3.X R13, PT, PT, R13, UR15, R16, P1, P2 ;  /* 0x0000000f0d0d7c10 */ /* 0x000fe20008fe4410 */
[----:B-1----:R-:W-:-:S06]  /*1480*/  ULEA UR5, UR8, UR5, 0x18 ;  /* 0x0000000508057291 */ /* 0x002fcc000f8ec0ff */
[----:B------:R-:W-:-:S05]  /*1490*/  VIADD R4, R6, UR5 ;  /* 0x0000000506047c36 */ /* 0x000fca0008000000 */
[----:B---3--:R-:W-:Y:S01]  /*14a0*/  LEA R7, R11, R4, 0x9 ;  /* 0x000000040b077211 */ /* 0x008fe200078e48ff */
[----:B------:R-:W-:-:S04]  /*14b0*/  IMAD.X R4, RZ, RZ, -0x1, P3 ;  /* 0xffffffffff047424 */ /* 0x000fc800018e06ff */
[----:B------:R-:W-:-:S07]  /*14c0*/  IMAD R7, R2, 0x4, R7 ;  /* 0x0000000402077824 */ /* 0x000fce00078e0207 */
.L_x_48:
        /* <DEDUP_REMOVED lines=16> */
.L_x_47:
[----:B------:R-:W-:Y:S05]  /*15d0*/  BSYNC.RECONVERGENT B1 ;  /* 0x0000000000017941 */ /* 0x000fea0003800200 */
.L_x_46:
[----:B------:R-:W-:Y:S05]  /*15e0*/  @!P0 BRA `(.L_x_42) ;  /* 0x0000000000f08947 */ /* 0x000fea0003800000 */
[----:B------:R-:W1:Y:S01]  /*15f0*/  S2UR UR8, SR_CgaCtaId ;  /* 0x00000000000879c3 */ /* 0x000e620000008800 */
[----:B------:R-:W2:Y:S01]  /*1600*/  LDCU.64 UR14, c[0x0][0x3a8] ;  /* 0x00007500ff0e77ac */ /* 0x000ea20008000a00 */
[----:B------:R-:W-:Y:S01]  /*1610*/  IMAD.U32 R9, RZ, RZ, UR22 ;  /* 0x00000016ff097e24 */ /* 0x000fe2000f8e00ff */
[----:B------:R-:W-:Y:S01]  /*1620*/  SHF.L.U32 R17, R5, 0x2, RZ ;  /* 0x0000000205117819 */ /* 0x000fe200000006ff */
[----:B------:R-:W-:Y:S01]  /*1630*/  IMAD R22, R0, UR11, RZ ;  /* 0x0000000b00167c24 */ /* 0x000fe2000f8e02ff */
[----:B------:R-:W-:Y:S01]  /*1640*/  UMOV UR5, 0x400 ;  /* 0x0000040000057882 */ /* 0x000fe20000000000 */
[----:B------:R-:W-:Y:S01]  /*1650*/  SHF.R.U32.HI R20, RZ, 0x1e, R5 ;  /* 0x0000001eff147819 */ /* 0x000fe20000011605 */
[----:B------:R-:W-:Y:S01]  /*1660*/  UIADD3 UR5, UPT, UPT, UR5, 0x80, URZ ;  /* 0x0000008005057890 */ /* 0x000fe2000fffe0ff */
[----:B------:R-:W3:Y:S01]  /*1670*/  LDC R7, c[0x0][0x384] ;  /* 0x0000e100ff077b82 */ /* 0x000ee20000000800 */
[----:B------:R-:W-:Y:S01]  /*1680*/  SHF.L.U64.HI R18, R9, 0x2, R8 ;  /* 0x0000000209127819 */ /* 0x000fe20000010208 */
[----:B------:R-:W-:Y:S01]  /*1690*/  IMAD R22, R22, UR10, RZ ;  /* 0x0000000a16167c24 */ /* 0x000fe2000f8e02ff */
[----:B--2---:R-:W-:-:S04]  /*16a0*/  IADD3 R4, P0, PT, R6, UR14, RZ ;  /* 0x0000000e06047c10 */ /* 0x004fc8000ff1e0ff */
[----:B------:R-:W-:Y:S01]  /*16b0*/  IADD3.X R16, PT, PT, R16, UR15, RZ, P0, !PT ;  /* 0x0000000f10107c10 */ /* 0x000fe200087fe4ff */
[----:B-1----:R-:W-:Y:S02]  /*16c0*/  ULEA UR5, UR8, UR5, 0x18 ;  /* 0x0000000508057291 */ /* 0x002fe4000f8ec0ff */
[----:B------:R-:W-:-:S04]  /*16d0*/  USHF.L.U32 UR8, UR22, 0x2, URZ ;  /* 0x0000000216087899 */ /* 0x000fc800080006ff */
[----:B------:R-:W-:Y:S01]  /*16e0*/  VIADD R6, R6, UR5 ;  /* 0x0000000506067c36 */ /* 0x000fe20008000000 */
[----:B------:R-:W-:-:S03]  /*16f0*/  UMOV UR5, URZ ;  /* 0x000000ff00057c82 */ /* 0x000fc60008000000 */
[----:B---3--:R-:W-:Y:S01]  /*1700*/  IMAD R23, R7, 0x200, R6 ;  /* 0x0000020007177824 */ /* 0x008fe200078e0206 */
[----:B------:R-:W-:-:S03]  /*1710*/  IADD3 R6, P0, PT, R2, UR22, RZ ;  /* 0x0000001602067c10 */ /* 0x000fc6000ff1e0ff */
[----:B------:R-:W-:Y:S02]  /*1720*/  IMAD R23, R2, 0x4, R23 ;  /* 0x0000000402177824 */ /* 0x000fe400078e0217 */
[----:B------:R-:W-:Y:S01]  /*1730*/  IMAD.X R7, R8, 0x1, R3, P0 ;  /* 0x0000000108077824 */ /* 0x000fe200000e0603 */
[----:B------:R-:W-:Y:S01]  /*1740*/  LEA R0, P0, R2, UR8, 0x2 ;  /* 0x0000000802007c11 */ /* 0x000fe2000f8010ff */
[C-C-:B------:R-:W-:Y:S01]  /*1750*/  IMAD R25, R22.reuse, 0x4, R23.reuse ;  /* 0x0000000416197824 */ /* 0x140fe200078e0217 */
[C---:B------:R-:W-:Y:S01]  /*1760*/  LEA R27, R22.reuse, R23, 0x3 ;  /* 0x00000017161b7211 */ /* 0x040fe200078e18ff */
[----:B------:R-:W-:Y:S01]  /*1770*/  IMAD R29, R22, 0xc, R23 ;  /* 0x0000000c161d7824 */ /* 0x000fe200078e0217 */
[C---:B------:R-:W-:Y:S01]  /*1780*/  SHF.L.U64.HI R7, R6.reuse, 0x2, R7 ;  /* 0x0000000206077819 */ /* 0x040fe20000010207 */
[----:B------:R-:W-:Y:S01]  /*1790*/  IMAD.SHL.U32 R6, R6, 0x4, RZ ;  /* 0x0000000406067824 */ /* 0x000fe200078e00ff */
[----:B------:R-:W-:Y:S02]  /*17a0*/  LEA.HI.X R18, R2, R18, R3, 0x2, P0 ;  /* 0x0000001202127211 */ /* 0x000fe400000f1403 */
[-C--:B------:R-:W-:Y:S01]  /*17b0*/  IADD3 R21, P0, PT, R17, R0.reuse, RZ ;  /* 0x0000000011157210 */ /* 0x080fe20007f1e0ff */
[C---:B------:R-:W-:Y:S01]  /*17c0*/  IMAD.WIDE.U32 R6, R5.reuse, 0xc, R6 ;  /* 0x0000000c05067825 */ /* 0x040fe200078e0006 */
[----:B------:R-:W-:-:S03]  /*17d0*/  LEA R19, P1, R5, R0, 0x3 ;  /* 0x0000000005137211 */ /* 0x000fc600078218ff */
[----:B------:R-:W-:Y:S01]  /*17e0*/  IMAD.X R24, R20, 0x1, R18, P0 ;  /* 0x0000000114187824 */ /* 0x000fe200000e0612 */
[----:B------:R-:W-:Y:S01]  /*17f0*/  LEA.HI.X R26, R5, R18, RZ, 0x3, P1 ;  /* 0x00000012051a7211 */ /* 0x000fe200008f1cff */
[----:B------:R-:W-:-:S08]  /*1800*/  VIADD R28, R7, UR5 ;  /* 0x00000005071c7c36 */ /* 0x000fd00008000000 */
.L_x_49:
[C---:B------:R-:W-:Y:S02]  /*1810*/  IADD3 R12, P0, PT, R4.reuse, R0, RZ ;  /* 0x00000000040c7210 */ /* 0x040fe40007f1e0ff */
[----:B------:R-:W-:-:S03]  /*1820*/  IADD3 R8, P1, PT, R4, R21, RZ ;  /* 0x0000001504087210 */ /* 0x000fc60007f3e0ff */
[----:B------:R-:W-:Y:S01]  /*1830*/  IMAD.X R13, R16, 0x1, R18, P0 ;  /* 0x00000001100d7824 */ /* 0x000fe200000e0612 */
[----:B------:R-:W-:Y:S01]  /*1840*/  IADD3 R10, P0, PT, R4, R19, RZ ;  /* 0x00000013040a7210 */ /* 0x000fe20007f1e0ff */
[----:B------:R-:W-:Y:S01]  /*1850*/  IMAD.X R9, R16, 0x1, R24, P1 ;  /* 0x0000000110097824 */ /* 0x000fe200008e0618 */
[----:B------:R-:W-:Y:S02]  /*1860*/  IADD3 R14, P1, PT, R4, R6, RZ ;  /* 0x00000006040e7210 */ /* 0x000fe40007f3e0ff */
[----:B------:R-:W-:Y:S01]  /*1870*/  @!PT LDS RZ, [RZ] ;  /* 0x00000000fffff984 */ /* 0x000fe20000000800 */
[----:B------:R-:W-:Y:S01]  /*1880*/  @!PT LDS RZ, [RZ] ;  /* 0x00000000fffff984 */ /* 0x000fe20000000800 */
[----:B------:R-:W-:Y:S01]  /*1890*/  @!PT LDS RZ, [RZ] ;  /* 0x00000000fffff984 */ /* 0x000fe20000000800 */
[----:B------:R1:W-:Y:S01]  /*18a0*/  LDGSTS.E [R23+0x80], desc[UR20][R12.64] ;  /* 0x000800000c177fae */ /* 0x0003e2000b9a1014 */
[C---:B------:R-:W-:Y:S01]  /*18b0*/  IMAD.X R11, R16.reuse, 0x1, R26, P0 ;  /* 0x00000001100b7824 */ /* 0x040fe200000e061a */
[----:B------:R-:W-:Y:S01]  /*18c0*/  IADD3 R2, P0, PT, R17, R2, RZ ;  /* 0x0000000211027210 */ /* 0x000fe20007f1e0ff */
[----:B------:R-:W-:Y:S01]  /*18d0*/  IMAD.X R15, R16, 0x1, R28, P1 ;  /* 0x00000001100f7824 */ /* 0x000fe200008e061c */
[C---:B------:R-:W-:Y:S01]  /*18e0*/  LEA R4, P1, R5.reuse, R4, 0x4 ;  /* 0x0000000405047211 */ /* 0x040fe200078220ff */
[----:B------:R2:W-:Y:S02]  /*18f0*/  LDGSTS.E [R25+0x80], desc[UR20][R8.64] ;  /* 0x0008000008197fae */ /* 0x0005e4000b9a1014 */
[----:B------:R-:W-:Y:S01]  /*1900*/  IMAD.X R3, R20, 0x1, R3, P0 ;  /* 0x0000000114037824 */ /* 0x000fe200000e0603 */
[----:B------:R-:W-:Y:S01]  /*1910*/  ISETP.GE.U32.AND P0, PT, R2, UR7, PT ;  /* 0x0000000702007c0c */ /* 0x000fe2000bf06070 */
[----:B------:R3:W-:Y:S01]  /*1920*/  LDGSTS.E [R27+0x80], desc[UR20][R10.64] ;  /* 0x000800000a1b7fae */ /* 0x0007e2000b9a1014 */
[----:B------:R-:W-:-:S02]  /*1930*/  LEA.HI.X R16, R5, R16, RZ, 0x4, P1 ;  /* 0x0000001005107211 */ /* 0x000fc400008f24ff */
[----:B------:R-:W-:Y:S01]  /*1940*/  ISETP.GE.U32.AND.EX P0, PT, R3, UR13, PT, P0 ;  /* 0x0000000d03007c0c */ /* 0x000fe2000bf06100 */
[----:B------:R4:W-:Y:S01]  /*1950*/  LDGSTS.E [R29+0x80], desc[UR20][R14.64] ;  /* 0x000800000e1d7fae */ /* 0x0009e2000b9a1014 */
[C---:B-1----:R-:W-:Y:S01]  /*1960*/  LEA R23, R22.reuse, R23, 0x4 ;  /* 0x0000001716177211 */ /* 0x042fe200078e20ff */
[C---:B--2---:R-:W-:Y:S02]  /*1970*/  IMAD R25, R22.reuse, 0x10, R25 ;  /* 0x0000001016197824 */ /* 0x044fe400078e0219 */
[C---:B---3--:R-:W-:Y:S02]  /*1980*/  IMAD R27, R22.reuse, 0x10, R27 ;  /* 0x00000010161b7824 */ /* 0x048fe400078e021b */
[----:B----4-:R-:W-:-:S06]  /*1990*/  IMAD R29, R22, 0x10, R29 ;  /* 0x00000010161d7824 */ /* 0x010fcc00078e021d */
[----:B------:R-:W-:Y:S05]  /*19a0*/  @!P0 BRA `(.L_x_49) ;  /* 0xfffffffc00988947 */ /* 0x000fea000383ffff */
.L_x_42:
[----:B------:R-:W-:Y:S05]  /*19b0*/  BSYNC.RECONVERGENT B0 ;  /* 0x0000000000007941 */ /* 0x000fea0003800200 */
.L_x_41:
[----:B------:R-:W0:Y:S01]  /*19c0*/  LDGDEPBAR ;  /* 0x00000000000079af */ /* 0x000e220000000000 */
[----:B------:R-:W-:-:S04]  /*19d0*/  DEPBAR.LE SB0, 0x0 ;  /* 0x000080000000791a */ /* 0x000fc80000000000 */
[----:B------:R-:W-:Y:S06]  /*19e0*/  BAR.SYNC.DEFER_BLOCKING 0x0 ;  /* 0x0000000000007b1d */ /* 0x000fec0000010000 */
.L_x_31:
[----:B------:R-:W-:-:S09]  /*19f0*/  UISETP.GT.AND UP0, UPT, UR24, UR6, UPT ;  /* 0x000000061800728c */ /* 0x000fd2000bf04270 */
[----:B------:R-:W-:Y:S05]  /*1a00*/  BRA.U UP0, `(.L_x_50) ;  /* 0x0000000100807547 */ /* 0x000fea000b800000 */
        /* <DEDUP_REMOVED lines=10> */
[----:B----4-:R-:W-:Y:S01]  /*1ab0*/  UIMAD.WIDE UR4, UR22, 0x4, UR4 ;  /* 0x00000004160478a5 */ /* 0x010fe2000f8e0204 */
[----:B--2---:R-:W-:-:S03]  /*1ac0*/  IMAD R0, R3, 0x200, R0 ;  /* 0x0000020003007824 */ /* 0x004fc600078e0200 */
[----:B-1----:R-:W-:Y:S02]  /*1ad0*/  LEA R7, R7, R2, 0x18 ;  /* 0x0000000207077211 */ /* 0x002fe400078ec0ff */
[C---:B---3--:R-:W-:Y:S02]  /*1ae0*/  LEA R2, R5.reuse, UR6, 0x2 ;  /* 0x0000000605027c11 */ /* 0x048fe4000f8e10ff */
[----:B------:R-:W-:-:S03]  /*1af0*/  LEA R0, R5, R0, 0x2 ;  /* 0x0000000005007211 */ /* 0x000fc600078e10ff */
[----:B------:R-:W-:Y:S01]  /*1b00*/  IMAD.IADD R6, R7, 0x1, R2 ;  /* 0x0000000107067824 */ /* 0x000fe200078e0202 */
[----:B------:R-:W-:Y:S01]  /*1b10*/  IADD3 R4, PT, PT, R0, 0x80, R7 ;  /* 0x0000008000047810 */ /* 0x000fe20007ffe007 */
[----:B------:R-:W-:-:S07]  /*1b20*/  IMAD.MOV R0, RZ, RZ, -R3 ;  /* 0x000000ffff007224 */ /* 0x000fce00078e0a03 */
.L_x_51:
[----:B-1----:R-:W-:Y:S01]  /*1b30*/  LDS R7, [R6] ;  /* 0x0000000006077984 */ /* 0x002fe20000000800 */
[----:B------:R-:W-:Y:S02]  /*1b40*/  VIADD R0, R0, 0x1 ;  /* 0x0000000100007836 */ /* 0x000fe40000000000 */
[----:B------:R-:W-:Y:S01]  /*1b50*/  IMAD.U32 R2, RZ, RZ, UR4 ;  /* 0x00000004ff027e24 */ /* 0x000fe2000f8e00ff */
[----:B------:R-:W1:Y:S01]  /*1b60*/  LDS R8, [R4] ;  /* 0x0000000004087984 */ /* 0x000e620000000800 */
[----:B------:R-:W-:Y:S01]  /*1b70*/  IMAD.U32 R3, RZ, RZ, UR5 ;  /* 0x00000005ff037e24 */ /* 0x000fe2000f8e00ff */
[----:B------:R-:W-:Y:S01]  /*1b80*/  ISETP.NE.AND P0, PT, R0, RZ, PT ;  /* 0x000000ff0000720c */ /* 0x000fe20003f05270 */
[----:B------:R-:W-:-:S04]  /*1b90*/  IMAD.WIDE R2, R5, 0x4, R2 ;  /* 0x0000000405027825 */ /* 0x000fc800078e0202 */
[----:B-1----:R-:W-:-:S05]  /*1ba0*/  IMAD R7, R7, R8, RZ ;  /* 0x0000000807077224 */ /* 0x002fca00078e02ff */
[----:B------:R1:W-:Y:S03]  /*1bb0*/  STG.E desc[UR20][R2.64], R7 ;  /* 0x0000000702007986 */ /* 0x0003e6000c101914 */
[----:B------:R-:W-:Y:S05]  /*1bc0*/  @!P0 EXIT ;  /* 0x000000000000894d */ /* 0x000fea0003800000 */
[----:B------:R-:W-:Y:S01]  /*1bd0*/  IADD3 R4, PT, PT, R4, 0x200, RZ ;  /* 0x0000020004047810 */ /* 0x000fe20007ffe0ff */
[----:B------:R-:W-:Y:S02]  /*1be0*/  VIADD R6, R6, 0x200 ;  /* 0x0000020006067836 */ /* 0x000fe40000000000 */
[----:B------:R-:W-:Y:S01]  /*1bf0*/  VIADD R5, R5, 0x80 ;  /* 0x0000008005057836 */ /* 0x000fe20000000000 */
[----:B------:R-:W-:Y:S06]  /*1c00*/  BRA `(.L_x_51) ;  /* 0xfffffffc00c87947 */ /* 0x000fec000383ffff */
.L_x_50:
[----:B------:R-:W1:Y:S02]  /*1c10*/  LDC R0, c[0x0][0x384] ;  /* 0x0000e100ff007b82 */ /* 0x000e640000000800 */
[----:B-1----:R-:W-:-:S13]  /*1c20*/  ISETP.GE.AND P0, PT, R0, 0x1, PT ;  /* 0x000000010000780c */ /* 0x002fda0003f06270 */
[----:B------:R-:W-:Y:S05]  /*1c30*/  @!P0 EXIT ;  /* 0x000000000000894d */ /* 0x000fea0003800000 */
[----:B------:R-:W1:Y:S01]  /*1c40*/  S2R R5, SR_TID.X ;  /* 0x0000000000057919 */ /* 0x000e620000002100 */
[----:B------:R-:W2:Y:S01]  /*1c50*/  LDC R3, c[0x0][0x3b0] ;  /* 0x0000ec00ff037b82 */ /* 0x000ea20000000800 */
[----:B------:R-:W3:Y:S01]  /*1c60*/  LDCU UR6, c[0x0][0x3a0] ;  /* 0x00007400ff0677ac */ /* 0x000ee20008000800 */
[----:B------:R-:W-:Y:S01]  /*1c70*/  MOV R2, 0x400 ;  /* 0x0000040000027802 */ /* 0x000fe20000000f00 */
[----:B------:R-:W4:Y:S01]  /*1c80*/  S2R R7, SR_CgaCtaId ;  /* 0x0000000000077919 */ /* 0x000f220000008800 */
[----:B------:R-:W5:Y:S03]  /*1c90*/  LDCU.64 UR4, c[0x0][0x390] ;  /* 0x00007200ff0477ac */ /* 0x000f660008000a00 */
[----:B------:R-:W-:Y:S01]  /*1ca0*/  VIADD R4, R2, 0x80 ;  /* 0x0000008002047836 */ /* 0x000fe20000000000 */
[----:B-----5:R-:W-:Y:S01]  /*1cb0*/  UIMAD.WIDE UR4, UR22, 0x4, UR4 ;  /* 0x00000004160478a5 */ /* 0x020fe2000f8e0204 */
[----:B--2---:R-:W-:-:S02]  /*1cc0*/  IMAD R2, R0, 0x200, R3 ;  /* 0x0000020000027824 */ /* 0x004fc400078e0203 */
[----:B------:R-:W-:Y:S02]  /*1cd0*/  IMAD.MOV R0, RZ, RZ, -R0 ;  /* 0x000000ffff007224 */ /* 0x000fe400078e0a00 */
[C---:B-1----:R-:W-:Y:S01]  /*1ce0*/  IMAD R2, R5.reuse, 0x4, R2 ;  /* 0x0000000405027824 */ /* 0x042fe200078e0202 */
[----:B---3--:R-:W-:Y:S02]  /*1cf0*/  LEA R6, R5, UR6, 0x2 ;  /* 0x0000000605067c11 */ /* 0x008fe4000f8e10ff */
[----:B----4-:R-:W-:-:S04]  /*1d00*/  LEA R7, R7, R4, 0x18 ;  /* 0x0000000407077211 */ /* 0x010fc800078ec0ff */
[----:B------:R-:W-:Y:S02]  /*1d10*/  IADD3 R6, PT, PT, R7, R6, RZ ;  /* 0x0000000607067210 */ /* 0x000fe40007ffe0ff */
[----:B------:R-:W-:-:S07]  /*1d20*/  IADD3 R4, PT, PT, R2, 0x80, R7 ;  /* 0x0000008002047810 */ /* 0x000fce0007ffe007 */
.L_x_52:
[----:B------:R-:W-:Y:S01]  /*1d30*/  ISETP.GE.AND P0, PT, R5, UR23, PT ;  /* 0x0000001705007c0c */ /* 0x000fe2000bf06270 */
        /* <DEDUP_REMOVED lines=14> */
        .weak           $__internal_1_$__cuda_sm20_div_u64
        .type           $__internal_1_$__cuda_sm20_div_u64,@function
        .size           $__internal_1_$__cuda_sm20_div_u64,(.L_x_59 - $__internal_1_$__cuda_sm20_div_u64)
$__internal_1_$__cuda_sm20_div_u64:
[----:B------:R-:W-:Y:S02]  /*1e20*/  IMAD.U32 R15, RZ, RZ, UR4 ;  /* 0x00000004ff0f7e24 */ /* 0x000fe4000f8e00ff */
[----:B------:R-:W-:-:S04]  /*1e30*/  IMAD.MOV.U32 R14, RZ, RZ, R5 ;  /* 0x000000ffff0e7224 */ /* 0x000fc800078e0005 */
        /* <DEDUP_REMOVED lines=9> */
[----:B------:R-:W-:Y:S01]  /*1ed0*/  IMAD.X R19, RZ, RZ, ~R13, P0 ;  /* 0x000000ffff137224 */ /* 0x000fe200000e0e0d */
[----:B------:R-:W-:-:S03]  /*1ee0*/  MOV R13, R6 ;  /* 0x00000006000d7202 */ /* 0x000fc60000000f00 */
[-C--:B------:R-:W-:Y:S02]  /*1ef0*/  IMAD R15, R7, R19.reuse, RZ ;  /* 0x00000013070f7224 */ /* 0x080fe400078e02ff */
[----:B------:R-:W-:-:S04]  /*1f00*/  IMAD.WIDE.U32 R12, P0, R6, R19, R12 ;  /* 0x00000013060c7225 */ /* 0x000fc8000780000c */
[----:B------:R-:W-:-:S04]  /*1f10*/  IMAD.HI.U32 R11, R7, R19, RZ ;  /* 0x00000013070b7227 */ /* 0x000fc800078e00ff */
[----:B------:R-:W-:-:S04]  /*1f20*/  IMAD.HI.U32 R12, P1, R7, R17, R12 ;  /* 0x00000011070c7227 */ /* 0x000fc8000782000c */
[----:B------:R-:W-:Y:S01]  /*1f30*/  IMAD.X R11, R11, 0x1, R7, P0 ;  /* 0x000000010b0b7824 */ /* 0x000fe200000e0607 */
[----:B------:R-:W-:-:S04]  /*1f40*/  IADD3 R13, P2, PT, R15, R12, RZ ;  /* 0x0000000c0f0d7210 */ /* 0x000fc80007f5e0ff */
[----:B------:R-:W-:Y:S01]  /*1f50*/  IADD3.X R11, PT, PT, RZ, RZ, R11, P2, P1 ;  /* 0x000000ffff0b7210 */ /* 0x000fe200017e240b */
[----:B------:R-:W-:-:S04]  /*1f60*/  IMAD.WIDE.U32 R6, R13, R5, RZ ;  /* 0x000000050d067225 */ /* 0x000fc800078e00ff */
[----:B------:R-:W-:Y:S01]  /*1f70*/  IMAD R12, R13, UR4, R7 ;  /* 0x000000040d0c7c24 */ /* 0x000fe2000f8e0207 */
[----:B------:R-:W-:-:S03]  /*1f80*/  IADD3 R7, P0, PT, RZ, -R6, RZ ;  /* 0x80000006ff077210 */ /* 0x000fc60007f1e0ff */
[----:B------:R-:W-:Y:S02]  /*1f90*/  IMAD R6, R11, R5, R12 ;  /* 0x000000050b067224 */ /* 0x000fe400078e020c */
[----:B------:R-:W-:-:S04]  /*1fa0*/  IMAD.HI.U32 R12, R13, R7, RZ ;  /* 0x000000070d0c7227 */ /* 0x000fc800078e00ff */
[----:B------:R-:W-:-:S04]  /*1fb0*/  IMAD.X R6, RZ, RZ, ~R6, P0 ;  /* 0x000000ffff067224 */ /* 0x000fc800000e0e06 */
        /* <DEDUP_REMOVED lines=15> */
[----:B------:R-:W-:-:S03]  /*20b0*/  IMAD.WIDE.U32 R6, R12, R5, RZ ;  /* 0x000000050c067225 */ /* 0x000fc600078e00ff */
[----:B------:R-:W-:Y:S01]  /*20c0*/  IADD3.X R14, PT, PT, RZ, R11, RZ, P1, !PT ;  /* 0x0000000bff0e7210 */ /* 0x000fe20000ffe4ff */
[----:B------:R-:W-:Y:S01]  /*20d0*/  IMAD R7, R12, UR4, R7 ;  /* 0x000000040c077c24 */ /* 0x000fe2000f8e0207 */
[----:B------:R-:W-:Y:S02]  /*20e0*/  IADD3 R16, P1, PT, -R6, R9, RZ ;  /* 0x0000000906107210 */ /* 0x000fe40007f3e1ff */
[----:B------:R-:W-:Y:S01]  /*20f0*/  IADD3 R9, P2, PT, R12, 0x1, RZ ;  /* 0x000000010c097810 */ /* 0x000fe20007f5e0ff */
[-C--:B------:R-:W-:Y:S01]  /*2100*/  IMAD R7, R14, R5.reuse, R7 ;  /* 0x000000050e077224 */ /* 0x080fe200078e0207 */
[----:B------:R-:W-:-:S03]  /*2110*/  ISETP.GE.U32.AND P0, PT, R16, R5, PT ;  /* 0x000000051000720c */ /* 0x000fc60003f06070 */
[----:B------:R-:W-:Y:S01]  /*2120*/  IMAD.X R11, R10, 0x1, ~R7, P1 ;  /* 0x000000010a0b7824 */ /* 0x000fe200008e0e07 */
[----:B------:R-:W-:Y:S01]  /*2130*/  IADD3 R6, P1, PT, -R5, R16, RZ ;  /* 0x0000001005067210 */ /* 0x000fe20007f3e1ff */
[----:B------:R-:W-:-:S03]  /*2140*/  IMAD.X R7, RZ, RZ, R14, P2 ;  /* 0x000000ffff077224 */ /* 0x000fc600010e060e */
[C---:B------:R-:W-:Y:S02]  /*2150*/  ISETP.GE.U32.AND.EX P0, PT, R11.reuse, UR4, PT, P0 ;  /* 0x000000040b007c0c */ /* 0x040fe4000bf06100 */
[----:B------:R-:W-:Y:S02]  /*2160*/  IADD3.X R10, PT, PT, R11, ~UR4, RZ, P1, !PT ;  /* 0x800000040b0a7c10 */ /* 0x000fe40008ffe4ff */
[----:B------:R-:W-:Y:S02]  /*2170*/  SEL R6, R6, R16, P0 ;  /* 0x0000001006067207 */ /* 0x000fe40000000000 */
[----:B------:R-:W-:Y:S02]  /*2180*/  SEL R9, R9, R12, P0 ;  /* 0x0000000c09097207 */ /* 0x000fe40000000000 */
[----:B------:R-:W-:Y:S02]  /*2190*/  SEL R10, R10, R11, P0 ;  /* 0x0000000b0a0a7207 */ /* 0x000fe40000000000 */
[----:B------:R-:W-:-:S02]  /*21a0*/  SEL R14, R7, R14, P0 ;  /* 0x0000000e070e7207 */ /* 0x000fc40000000000 */
[----:B------:R-:W-:Y:S02]  /*21b0*/  ISETP.GE.U32.AND P0, PT, R6, R5, PT ;  /* 0x000000050600720c */ /* 0x000fe40003f06070 */
[----:B------:R-:W-:Y:S02]  /*21c0*/  IADD3 R6, P2, PT, R9, 0x1, RZ ;  /* 0x0000000109067810 */ /* 0x000fe40007f5e0ff */
[----:B------:R-:W-:Y:S02]  /*21d0*/  ISETP.GE.U32.AND.EX P0, PT, R10, UR4, PT, P0 ;  /* 0x000000040a007c0c */ /* 0x000fe4000bf06100 */
[----:B------:R-:W-:Y:S01]  /*21e0*/  ISETP.NE.U32.AND P1, PT, R5, RZ, PT ;  /* 0x000000ff0500720c */ /* 0x000fe20003f25070 */
[----:B------:R-:W-:Y:S01]  /*21f0*/  IMAD.X R7, RZ, RZ, R14, P2 ;  /* 0x000000ffff077224 */ /* 0x000fe200010e060e */
[----:B------:R-:W-:Y:S01]  /*2200*/  SEL R6, R6, R9, P0 ;  /* 0x0000000906067207 */ /* 0x000fe20000000000 */
[----:B------:R-:W-:Y:S01]  /*2210*/  IMAD.MOV.U32 R9, RZ, RZ, 0x0 ;  /* 0x00000000ff097424 */ /* 0x000fe200078e00ff */
[----:B------:R-:W-:-:S02]  /*2220*/  ISETP.NE.AND.EX P1, PT, RZ, UR4, PT, P1 ;  /* 0x00000004ff007c0c */ /* 0x000fc4000bf25310 */
[----:B------:R-:W-:Y:S02]  /*2230*/  SEL R7, R7, R14, P0 ;  /* 0x0000000e07077207 */ /* 0x000fe40000000000 */
[----:B------:R-:W-:Y:S02]  /*2240*/  SEL R6, R6, 0xffffffff, P1 ;  /* 0xffffffff06067807 */ /* 0x000fe40000800000 */
[----:B------:R-:W-:Y:S01]  /*2250*/  SEL R7, R7, 0xffffffff, P1 ;  /* 0xffffffff07077807 */ /* 0x000fe20000800000 */
[----:B------:R-:W-:Y:S06]  /*2260*/  RET.REL.NODEC R8 `(_ZN3cub18CUB_300001_SM_10006detail9transform16transform_kernelINS2_10policy_hubILb0EN4cuda3std3__45tupleIJN6thrust24THRUST_300001_SM_1000_NS6detail15normal_iteratorINSA_10device_ptrIiEEEESF_EEEE10policy1000EiNS7_10multipliesIiEESF_JPiSL_EEEvT0_iT1_T2_DpNS2_10kernel_argIT3_EE) ;  /* 0xffffffdc08647950 */ /* 0x000fec0003c3ffff */
.L_x_53:
        /* <DEDUP_REMOVED lines=9> */
.L_x_59:


//--------------------- .text._ZN3cub18CUB_300001_SM_10006detail8for_each13static_kernelINS2_12policy_hub_t12policy_500_tEmN6thrust24THRUST_300001_SM_1000_NS8cuda_cub20__uninitialized_fill7functorINS7_10device_ptrIiEEiEEEEvT0_T1_ --------------------------
	.section	.text._ZN3cub18CUB_300001_SM_10006detail8for_each13static_kernelINS2_12policy_hub_t12policy_500_tEmN6thrust24THRUST_300001_SM_1000_NS8cuda_cub20__uninitialized_fill7functorINS7_10device_ptrIiEEiEEEEvT0_T1_,"ax",@progbits
	.align	128
        .global         _ZN3cub18CUB_300001_SM_10006detail8for_each13static_kernelINS2_12policy_hub_t12policy_500_tEmN6thrust24THRUST_300001_SM_1000_NS8cuda_cub20__uninitialized_fill7functorINS7_10device_ptrIiEEiEEEEvT0_T1_
        .type           _ZN3cub18CUB_300001_SM_10006detail8for_each13static_kernelINS2_12policy_hub_t12policy_500_tEmN6thrust24THRUST_300001_SM_1000_NS8cuda_cub20__uninitialized_fill7functorINS7_10device_ptrIiEEiEEEEvT0_T1_,@function
        .size           _ZN3cub18CUB_300001_SM_10006detail8for_each13static_kernelINS2_12policy_hub_t12policy_500_tEmN6thrust24THRUST_300001_SM_1000_NS8cuda_cub20__uninitialized_fill7functorINS7_10device_ptrIiEEiEEEEvT0_T1_,(.L_x_62 - _ZN3cub18CUB_300001_SM_10006detail8for_each13static_kernelINS2_12policy_hub_t12policy_500_tEmN6thrust24THRUST_300001_SM_1000_NS8cuda_cub20__uninitialized_fill7functorINS7_10device_ptrIiEEiEEEEvT0_T1_)
        .other          _ZN3cub18CUB_300001_SM_10006detail8for_each13static_kernelINS2_12policy_hub_t12policy_500_tEmN6thrust24THRUST_300001_SM_1000_NS8cuda_cub20__uninitialized_fill7functorINS7_10device_ptrIiEEiEEEEvT0_T1_,@"STO_CUDA_ENTRY STV_DEFAULT"
_ZN3cub18CUB_300001_SM_10006detail8for_each13static_kernelINS2_12policy_hub_t12policy_500_tEmN6thrust24THRUST_300001_SM_1000_NS8cuda_cub20__uninitialized_fill7functorINS7_10device_ptrIiEEiEEEEvT0_T1_:
.text._ZN3cub18CUB_300001_SM_10006detail8for_each13static_kernelINS2_12policy_hub_t12policy_500_tEmN6thrust24THRUST_300001_SM_1000_NS8cuda_cub20__uninitialized_fill7functorINS7_10device_ptrIiEEiEEEEvT0_T1_:
[----:B------:R-:W-:Y:S08]  /*0000*/  LDC R1, c[0x0][0x37c] ;  /* 0x0000df00ff017b82 */ /* 0x000ff00000000800 */
[----:B------:R-:W0:Y:S01]  /*0010*/  S2UR UR4, SR_CTAID.X ;  /* 0x00000000000479c3 */ /* 0x000e220000002500 */
[----:B------:R-:W1:Y:S01]  /*0020*/  LDCU.64 UR6, c[0x0][0x380] ;  /* 0x00007000ff0677ac */ /* 0x000e620008000a00 */
[----:B------:R-:W2:Y:S01]  /*0030*/  LDCU.64 UR8, c[0x0][0x358] ;  /* 0x00006b00ff0877ac */ /* 0x000ea20008000a00 */
[----:B0-----:R-:W-:-:S04]  /*0040*/  UIMAD.WIDE.U32 UR4, UR4, 0x200, URZ ;  /* 0x00000200040478a5 */ /* 0x001fc8000f8e00ff */
[----:B-1----:R-:W-:-:S04]  /*0050*/  UIADD3 UR6, UP0, UPT, -UR4, UR6, URZ ;  /* 0x0000000604067290 */ /* 0x002fc8000ff1e1ff */
[----:B------:R-:W-:Y:S02]  /*0060*/  UIADD3.X UR7, UPT, UPT, ~UR5, UR7, URZ, UP0, !UPT ;  /* 0x0000000705077290 */ /* 0x000fe400087fe5ff */
[----:B------:R-:W-:-:S04]  /*0070*/  UISETP.GE.U32.AND UP0, UPT, UR6, 0x200, UPT ;  /* 0x000002000600788c */ /* 0x000fc8000bf06070 */
[----:B------:R-:W-:-:S09]  /*0080*/  UISETP.GE.U32.AND.EX UP0, UPT, UR7, URZ, UPT, UP0 ;  /* 0x000000ff0700728c */ /* 0x000fd2000bf06100 */
[----:B--2---:R-:W-:Y:S05]  /*0090*/  BRA.U !UP0, `(.L_x_54) ;  /* 0x0000000108287547 */ /* 0x004fea000b800000 */
[----:B------:R-:W0:Y:S01]  /*00a0*/  S2R R0, SR_TID.X ;  /* 0x0000000000007919 */ /* 0x000e220000002100 */
[----:B------:R-:W1:Y:S01]  /*00b0*/  LDCU.64 UR6, c[0x0][0x388] ;  /* 0x00007100ff0677ac */ /* 0x000e620008000a00 */
[----:B------:R-:W2:Y:S01]  /*00c0*/  LDC R5, c[0x0][0x390] ;  /* 0x0000e400ff057b82 */ /* 0x000ea20000000800 */
[----:B0-----:R-:W-:-:S05]  /*00d0*/  IADD3 R0, P0, PT, R0, UR4, RZ ;  /* 0x0000000400007c10 */ /* 0x001fca000ff1e0ff */
[----:B------:R-:W-:Y:S01]  /*00e0*/  IMAD.X R3, RZ, RZ, UR5, P0 ;  /* 0x00000005ff037e24 */ /* 0x000fe200080e06ff */
[----:B-1----:R-:W-:-:S04]  /*00f0*/  LEA R2, P0, R0, UR6, 0x2 ;  /* 0x0000000600027c11 */ /* 0x002fc8000f8010ff */
[----:B------:R-:W-:-:S05]  /*0100*/  LEA.HI.X R3, R0, UR7, R3, 0x2, P0 ;  /* 0x0000000700037c11 */ /* 0x000fca00080f1403 */
[----:B--2---:R-:W-:Y:S04]  /*0110*/  STG.E desc[UR8][R2.64], R5 ;  /* 0x0000000502007986 */ /* 0x004fe8000c101908 */
[----:B------:R-:W-:Y:S01]  /*0120*/  STG.E desc[UR8][R2.64+0x400], R5 ;  /* 0x0004000502007986 */ /* 0x000fe2000c101908 */
[----:B------:R-:W-:Y:S05]  /*0130*/  EXIT ;  /* 0x000000000000794d */ /* 0x000fea0003800000 */
.L_x_54:
[----:B------:R-:W0:Y:S01]  /*0140*/  S2R R0, SR_TID.X ;  /* 0x0000000000007919 */ /* 0x000e220000002100 */
[----:B------:R-:W-:Y:S01]  /*0150*/  IMAD.U32 R2, RZ, RZ, UR7 ;  /* 0x00000007ff027e24 */ /* 0x000fe2000f8e00ff */
[----:B------:R-:W1:Y:S01]  /*0160*/  LDCU.64 UR10, c[0x0][0x388] ;  /* 0x00007100ff0a77ac */ /* 0x000e620008000a00 */
[----:B------:R-:W-:Y:S01]  /*0170*/  IMAD.U32 R4, RZ, RZ, UR7 ;  /* 0x00000007ff047e24 */ /* 0x000fe2000f8e00ff */
[----:B0-----:R-:W-:-:S04]  /*0180*/  ISETP.LT.U32.AND P0, PT, R0, UR6, PT ;  /* 0x0000000600007c0c */ /* 0x001fc8000bf01070 */
[----:B------:R-:W-:Y:S01]  /*0190*/  ISETP.GT.U32.AND.EX P0, PT, R2, RZ, PT, P0 ;  /* 0x000000ff0200720c */ /* 0x000fe20003f04100 */
[C---:B------:R-:W-:Y:S01]  /*01a0*/  VIADD R2, R0.reuse, 0x100 ;  /* 0x0000010000027836 */ /* 0x040fe20000000000 */
[----:B------:R-:W-:-:S04]  /*01b0*/  IADD3 R0, P2, PT, R0, UR4, RZ ;  /* 0x0000000400007c10 */ /* 0x000fc8000ff5e0ff */
[----:B------:R-:W-:Y:S01]  /*01c0*/  ISETP.LT.U32.AND P1, PT, R2, UR6, PT ;  /* 0x0000000602007c0c */ /* 0x000fe2000bf21070 */
[----:B------:R-:W-:Y:S01]  /*01d0*/  IMAD.X R3, RZ, RZ, UR5, P2 ;  /* 0x00000005ff037e24 */ /* 0x000fe200090e06ff */
[----:B-1----:R-:W-:Y:S02]  /*01e0*/  LEA R2, P2, R0, UR10, 0x2 ;  /* 0x0000000a00027c11 */ /* 0x002fe4000f8410ff */
[----:B------:R-:W-:Y:S02]  /*01f0*/  ISETP.GT.U32.AND.EX P1, PT, R4, RZ, PT, P1 ;  /* 0x000000ff0400720c */ /* 0x000fe40003f24110 */
[----:B------:R-:W-:Y:S01]  /*0200*/  LEA.HI.X R3, R0, UR11, R3, 0x2, P2 ;  /* 0x0000000b00037c11 */ /* 0x000fe200090f1403 */
[----:B------:R-:W0:Y:S04]  /*0210*/  @P0 LDC R5, c[0x0][0x390] ;  /* 0x0000e400ff050b82 */ /* 0x000e280000000800 */
[----:B0-----:R0:W-:Y:S06]  /*0220*/  @P0 STG.E desc[UR8][R2.64], R5 ;  /* 0x0000000502000986 */ /* 0x0011ec000c101908 */
[----:B------:R-:W-:Y:S05]  /*0230*/  @!P1 EXIT ;  /* 0x000000000000994d */ /* 0x000fea0003800000 */
[----:B0-----:R-:W0:Y:S02]  /*0240*/  LDC R5, c[0x0][0x390] ;  /* 0x0000e400ff057b82 */ /* 0x001e240000000800 */
[----:B0-----:R-:W-:Y:S01]  /*0250*/  STG.E desc[UR8][R2.64+0x400], R5 ;  /* 0x0004000502007986 */ /* 0x001fe2000c101908 */
[----:B------:R-:W-:Y:S05]  /*0260*/  EXIT ;  /* 0x000000000000794d */ /* 0x000fea0003800000 */
.L_x_55:
        /* <DEDUP_REMOVED lines=9> */
.L_x_62:


//--------------------- .text._ZN3cub18CUB_300001_SM_10006detail11EmptyKernelIvEEvv --------------------------
	.section	.text._ZN3cub18CUB_300001_SM_10006detail11EmptyKernelIvEEvv,"ax",@progbits
	.align	128
        .global         _ZN3cub18CUB_300001_SM_10006detail11EmptyKernelIvEEvv
        .type           _ZN3cub18CUB_300001_SM_10006detail11EmptyKernelIvEEvv,@function
        .size           _ZN3cub18CUB_300001_SM_10006detail11EmptyKernelIvEEvv,(.L_x_63 - _ZN3cub18CUB_300001_SM_10006detail11EmptyKernelIvEEvv)
        .other          _ZN3cub18CUB_300001_SM_10006detail11EmptyKernelIvEEvv,@"STO_CUDA_ENTRY STV_DEFAULT"
_ZN3cub18CUB_300001_SM_10006detail11EmptyKernelIvEEvv:
.text._ZN3cub18CUB_300001_SM_10006detail11EmptyKernelIvEEvv:
[----:B------:R-:W-:Y:S01]  /*0000*/  LDC R1, c[0x0][0x37c] ;  /* 0x0000df00ff017b82 */ /* 0x000fe20000000800 */
[----:B------:R-:W-:Y:S05]  /*0010*/  EXIT ;  /* 0x000000000000794d */ /* 0x000fea0003800000 */
.L_x_56:
        /* <DEDUP_REMOVED lines=14> */
.L_x_63:


//--------------------- .text._Z5gFuncPiS_S_i     --------------------------
	.section	.text._Z5gFuncPiS_S_i,"ax",@progbits
	.align	128
        .global         _Z5gFuncPiS_S_i
        .type           _Z5gFuncPiS_S_i,@function
        .size           _Z5gFuncPiS_S_i,(.L_x_64 - _Z5gFuncPiS_S_i)
        .other          _Z5gFuncPiS_S_i,@"STO_CUDA_ENTRY STV_DEFAULT"
_Z5gFuncPiS_S_i:
.text._Z5gFuncPiS_S_i:
[----:B------:R-:W-:Y:S01]  /*0000*/  LDC R1, c[0x0][0x37c] ;  /* 0x0000df00ff017b82 */ /* 0x000fe20000000800 */
[----:B------:R-:W0:Y:S07]  /*0010*/  S2R R9, SR_TID.X ;  /* 0x0000000000097919 */ /* 0x000e2e0000002100 */
[----:B------:R-:W0:Y:S01]  /*0020*/  S2UR UR4, SR_CTAID.X ;  /* 0x00000000000479c3 */ /* 0x000e220000002500 */
[----:B------:R-:W1:Y:S07]  /*0030*/  LDCU UR5, c[0x0][0x398] ;  /* 0x00007300ff0577ac */ /* 0x000e6e0008000800 */
[----:B------:R-:W0:Y:S02]  /*0040*/  LDC R0, c[0x0][0x360] ;  /* 0x0000d800ff007b82 */ /* 0x000e240000000800 */
[----:B0-----:R-:W-:-:S05]  /*0050*/  IMAD R9, R0, UR4, R9 ;  /* 0x0000000400097c24 */ /* 0x001fca000f8e0209 */
[----:B-1----:R-:W-:-:S13]  /*0060*/  ISETP.GE.U32.AND P0, PT, R9, UR5, PT ;  /* 0x0000000509007c0c */ /* 0x002fda000bf06070 */
[----:B------:R-:W-:Y:S05]  /*0070*/  @P0 EXIT ;  /* 0x000000000000094d */ /* 0x000fea0003800000 */
[----:B------:R-:W0:Y:S01]  /*0080*/  LDC.64 R2, c[0x0][0x380] ;  /* 0x0000e000ff027b82 */ /* 0x000e220000000a00 */
[----:B------:R-:W1:Y:S07]  /*0090*/  LDCU.64 UR4, c[0x0][0x358] ;  /* 0x00006b00ff0477ac */ /* 0x000e6e0008000a00 */
[----:B------:R-:W2:Y:S08]  /*00a0*/  LDC.64 R4, c[0x0][0x388] ;  /* 0x0000e200ff047b82 */ /* 0x000eb00000000a00 */
[----:B------:R-:W3:Y:S01]  /*00b0*/  LDC.64 R6, c[0x0][0x390] ;  /* 0x0000e400ff067b82 */ /* 0x000ee20000000a00 */
[----:B0-----:R-:W-:-:S06]  /*00c0*/  IMAD.WIDE.U32 R2, R9, 0x4, R2 ;  /* 0x0000000409027825 */ /* 0x001fcc00078e0002 */
[----:B-1----:R-:W4:Y:S01]  /*00d0*/  LDG.E R2, desc[UR4][R2.64] ;  /* 0x0000000402027981 */ /* 0x002f22000c1e1900 */
[----:B--2---:R-:W-:-:S06]  /*00e0*/  IMAD.WIDE.U32 R4, R9, 0x4, R4 ;  /* 0x0000000409047825 */ /* 0x004fcc00078e0004 */
[----:B------:R-:W4:Y:S01]  /*00f0*/  LDG.E R5, desc[UR4][R4.64] ;  /* 0x0000000404057981 */ /* 0x000f22000c1e1900 */
[----:B---3--:R-:W-:Y:S01]  /*0100*/  IMAD.WIDE.U32 R6, R9, 0x4, R6 ;  /* 0x0000000409067825 */ /* 0x008fe200078e0006 */
[----:B----4-:R-:W-:-:S05]  /*0110*/  IADD3 R9, PT, PT, R2, R5, RZ ;  /* 0x0000000502097210 */ /* 0x010fca0007ffe0ff */
[----:B------:R-:W-:Y:S01]  /*0120*/  STG.E desc[UR4][R6.64], R9 ;  /* 0x0000000906007986 */ /* 0x000fe2000c101904 */
[----:B------:R-:W-:Y:S05]  /*0130*/  EXIT ;  /* 0x000000000000794d */ /* 0x000fea0003800000 */
.L_x_57:
        /* <DEDUP_REMOVED lines=12> */
.L_x_64:


//--------------------- .nv.shared._ZN3cub18CUB_300001_SM_10006detail9transform16transform_kernelINS2_10policy_hubILb0EN4cuda3std3__45tupleIJN6thrust24THRUST_300001_SM_1000_NS6detail15normal_iteratorINSA_10device_ptrIiEEEESF_EEEE10policy1000ElNS7_10multipliesIiEESF_JPiSL_EEEvT0_iT1_T2_DpNS2_10kernel_argIT3_EE --------------------------
	.section	.nv.shared._ZN3cub18CUB_300001_SM_10006detail9transform16transform_kernelINS2_10policy_hubILb0EN4cuda3std3__45tupleIJN6thrust24THRUST_300001_SM_1000_NS6detail15normal_iteratorINSA_10device_ptrIiEEEESF_EEEE10policy1000ElNS7_10multipliesIiEESF_JPiSL_EEEvT0_iT1_T2_DpNS2_10kernel_argIT3_EE,"aw",@nobits
	.sectionflags	@""
	.align	128
.nv.shared._ZN3cub18CUB_300001_SM_10006detail9transform16transform_kernelINS2_10policy_hubILb0EN4cuda3std3__45tupleIJN6thrust24THRUST_300001_SM_1000_NS6detail15normal_iteratorINSA_10device_ptrIiEEEESF_EEEE10policy1000ElNS7_10multipliesIiEESF_JPiSL_EEEvT0_iT1_T2_DpNS2_10kernel_argIT3_EE:
	.zero		1152


//--------------------- .nv.shared.reserved.0     --------------------------
	.section	.nv.shared.reserved.0,"aw",@nobits
	.weak		__nv_reservedSMEM_offset_0_alias
	.size		__nv_reservedSMEM_offset_0_alias, 0, 64
	.other		__nv_reservedSMEM_offset_0_alias,@"STO_CUDA_RESERVED_SHARED STV_DEFAULT"
__nv_reservedSMEM_offset_0_alias:
	.zero		0
	.zero		64


//--------------------- .nv.global                --------------------------
	.section	.nv.global,"aw",@nobits
.nv.global:
	.type		_ZN34_INTERNAL_93050869_4_k_cu_dd7e9baf6thrust24THRUST_300001_SM_1000_NS3seqE,@object
	.size		_ZN34_INTERNAL_93050869_4_k_cu_dd7e9baf6thrust24THRUST_300001_SM_1000_NS3seqE,(_ZN34_INTERNAL_93050869_4_k_cu_dd7e9baf4cuda3std3__48in_placeE - _ZN34_INTERNAL_93050869_4_k_cu_dd7e9baf6thrust24THRUST_300001_SM_1000_NS3seqE)
_ZN34_INTERNAL_93050869_4_k_cu_dd7e9baf6thrust24THRUST_300001_SM_1000_NS3seqE:
	.zero		1
	.type		_ZN34_INTERNAL_93050869_4_k_cu_dd7e9baf4cuda3std3__48in_placeE,@object
	.size		_ZN34_INTERNAL_93050869_4_k_cu_dd7e9baf4cuda3std3__48in_placeE,(_ZN34_INTERNAL_93050869_4_k_cu_dd7e9baf4cuda3std6ranges3__45__cpo4sizeE - _ZN34_INTERNAL_93050869_4_k_cu_dd7e9baf4cuda3std3__48in_placeE)
_ZN34_INTERNAL_93050869_4_k_cu_dd7e9baf4cuda3std3__48in_placeE:
	.zero		1
	.type		_ZN34_INTERNAL_93050869_4_k_cu_dd7e9baf4cuda3std6ranges3__45__cpo4sizeE,@object
	.size		_ZN34_INTERNAL_93050869_4_k_cu_dd7e9baf4cuda3std6ranges3__45__cpo4sizeE,(_ZN34_INTERNAL_93050869_4_k_cu_dd7e9baf6thrust24THRUST_300001_SM_1000_NS12placeholders2_3E - _ZN34_INTERNAL_93050869_4_k_cu_dd7e9baf4cuda3std6ranges3__45__cpo4sizeE)
_ZN34_INTERNAL_93050869_4_k_cu_dd7e9baf4cuda3std6ranges3__45__cpo4sizeE:
	.zero		1
	.type		_ZN34_INTERNAL_93050869_4_k_cu_dd7e9baf6thrust24THRUST_300001_SM_1000_NS12placeholders2_3E,@object
	.size		_ZN34_INTERNAL_93050869_4_k_cu_dd7e9baf6thrust24THRUST_300001_SM_1000_NS12placeholders2_3E,(_ZN34_INTERNAL_93050869_4_k_cu_dd7e9baf4cuda3std3__45__cpo6cbeginE - _ZN34_INTERNAL_93050869_4_k_cu_dd7e9baf6thrust24THRUST_300001_SM_1000_NS12placeholders2_3E)
_ZN34_INTERNAL_93050869_4_k_cu_dd7e9baf6thrust24THRUST_300001_SM_1000_NS12placeholders2_3E:
	.zero		1
	.type		_ZN34_INTERNAL_93050869_4_k_cu_dd7e9baf4cuda3std3__45__cpo6cbeginE,@object
	.size		_ZN34_INTERNAL_93050869_4_k_cu_dd7e9baf4cuda3std3__45__cpo6cbeginE,(_ZN34_INTERNAL_93050869_4_k_cu_dd7e9baf4cuda3std6ranges3__45__cpo6cbeginE - _ZN34_INTERNAL_93050869_4_k_cu_dd7e9baf4cuda3std3__45__cpo6cbeginE)
_ZN34_INTERNAL_93050869_4_k_cu_dd7e9baf4cuda3std3__45__cpo6cbeginE:
	.zero		1
	.type		_ZN34_INTERNAL_93050869_4_k_cu_dd7e9baf4cuda3std6ranges3__45__cpo6cbeginE,@object
	.size		_ZN34_INTERNAL_93050869_4_k_cu_dd7e9baf4cuda3std6ranges3__45__cpo6cbeginE,(_ZN34_INTERNAL_93050869_4_k_cu_dd7e9baf6thrust24THRUST_300001_SM_1000_NS12placeholders2_7E - _ZN34_INTERNAL_93050869_4_k_cu_dd7e9baf4cuda3std6ranges3__45__cpo6cbeginE)
_ZN34_INTERNAL_93050869_4_k_cu_dd7e9baf4cuda3std6ranges3__45__cpo6cbeginE:
	.zero		1
	.type		_ZN34_INTERNAL_93050869_4_k_cu_dd7e9baf6thrust24THRUST_300001_SM_1000_NS12placeholders2_7E,@object
	.size		_ZN34_INTERNAL_93050869_4_k_cu_dd7e9baf6thrust24THRUST_300001_SM_1000_NS12placeholders2_7E,(_ZN34_INTERNAL_93050869_4_k_cu_dd7e9baf4cuda3std3__45__cpo7crbeginE - _ZN34_INTERNAL_93050869_4_k_cu_dd7e9baf6thrust24THRUST_300001_SM_1000_NS12placeholders2_7E)
_ZN34_INTERNAL_93050869_4_k_cu_dd7e9baf6thrust24THRUST_300001_SM_1000_NS12placeholders2_7E:
	.zero		1
	.type		_ZN34_INTERNAL_93050869_4_k_cu_dd7e9baf4cuda3std3__45__cpo7crbeginE,@object
	.size		_ZN34_INTERNAL_93050869_4_k_cu_dd7e9baf4cuda3std3__45__cpo7crbeginE,(_ZN34_INTERNAL_93050869_4_k_cu_dd7e9baf4cuda3std6ranges3__45__cpo4nextE - _ZN34_INTERNAL_93050869_4_k_cu_dd7e9baf4cuda3std3__45__cpo7crbeginE)
_ZN34_INTERNAL_93050869_4_k_cu_dd7e9baf4cuda3std3__45__cpo7crbeginE:
	.zero		1
	.type		_ZN34_INTERNAL_93050869_4_k_cu_dd7e9baf4cuda3std6ranges3__45__cpo4nextE,@object
	.size		_ZN34_INTERNAL_93050869_4_k_cu_dd7e9baf4cuda3std6ranges3__45__cpo4nextE,(_ZN34_INTERNAL_93050869_4_k_cu_dd7e9baf4cuda3std6ranges3__45__cpo4swapE - _ZN34_INTERNAL_93050869_4_k_cu_dd7e9baf4cuda3std6ranges3__45__cpo4nextE)
_ZN34_INTERNAL_93050869_4_k_cu_dd7e9baf4cuda3std6ranges3__45__cpo4nextE:
	.zero		1
	.type		_ZN34_INTERNAL_93050869_4_k_cu_dd7e9baf4cuda3std6ranges3__45__cpo4swapE,@object
	.size		_ZN34_INTERNAL_93050869_4_k_cu_dd7e9baf4cuda3std6ranges3__45__cpo4swapE,(_ZN34_INTERNAL_93050869_4_k_cu_dd7e9baf6thrust24THRUST_300001_SM_1000_NS8cuda_cub10par_nosyncE - _ZN34_INTERNAL_93050869_4_k_cu_dd7e9baf4cuda3std6ranges3__45__cpo4swapE)
_ZN34_INTERNAL_93050869_4_k_cu_dd7e9baf4cuda3std6ranges3__45__cpo4swapE:
	.zero		1
	.type		_ZN34_INTERNAL_93050869_4_k_cu_dd7e9baf6thrust24THRUST_300001_SM_1000_NS8cuda_cub10par_nosyncE,@object
	.size		_ZN34_INTERNAL_93050869_4_k_cu_dd7e9baf6thrust24THRUST_300001_SM_1000_NS8cuda_cub10par_nosyncE,(_ZN34_INTERNAL_93050869_4_k_cu_dd7e9baf6thrust24THRUST_300001_SM_1000_NS12placeholders2_9E - _ZN34_INTERNAL_93050869_4_k_cu_dd7e9baf6thrust24THRUST_300001_SM_1000_NS8cuda_cub10par_nosyncE)
_ZN34_INTERNAL_93050869_4_k_cu_dd7e9baf6thrust24THRUST_300001_SM_1000_NS8cuda_cub10par_nosyncE:
	.zero		1
	.type		_ZN34_INTERNAL_93050869_4_k_cu_dd7e9baf6thrust24THRUST_300001_SM_1000_NS12placeholders2_9E,@object
	.size		_ZN34_INTERNAL_93050869_4_k_cu_dd7e9baf6thrust24THRUST_300001_SM_1000_NS12placeholders2_9E,(_ZN34_INTERNAL_93050869_4_k_cu_dd7e9baf4cuda3std3__436_GLOBAL__N__93050869_4_k_cu_dd7e9baf6ignoreE - _ZN34_INTERNAL_93050869_4_k_cu_dd7e9baf6thrust24THRUST_300001_SM_1000_NS12placeholders2_9E)
_ZN34_INTERNAL_93050869_4_k_cu_dd7e9baf6thrust24THRUST_300001_SM_1000_NS12placeholders2_9E:
	.zero		1
	.type		_ZN34_INTERNAL_93050869_4_k_cu_dd7e9baf4cuda3std3__436_GLOBAL__N__93050869_4_k_cu_dd7e9baf6ignoreE,@object
	.size		_ZN34_INTERNAL_93050869_4_k_cu_dd7e9baf4cuda3std3__436_GLOBAL__N__93050869_4_k_cu_dd7e9baf6ignoreE,(_ZN34_INTERNAL_93050869_4_k_cu_dd7e9baf4cuda3std6ranges3__45__cpo4dataE - _ZN34_INTERNAL_93050869_4_k_cu_dd7e9baf4cuda3std3__436_GLOBAL__N__93050869_4_k_cu_dd7e9baf6ignoreE)
_ZN34_INTERNAL_93050869_4_k_cu_dd7e9baf4cuda3std3__436_GLOBAL__N__93050869_4_k_cu_dd7e9baf6ignoreE:
	.zero		1
	.type		_ZN34_INTERNAL_93050869_4_k_cu_dd7e9baf4cuda3std6ranges3__45__cpo4dataE,@object
	.size		_ZN34_INTERNAL_93050869_4_k_cu_dd7e9baf4cuda3std6ranges3__45__cpo4dataE,(_ZN34_INTERNAL_93050869_4_k_cu_dd7e9baf6thrust24THRUST_300001_SM_1000_NS12placeholders2_1E - _ZN34_INTERNAL_93050869_4_k_cu_dd7e9baf4cuda3std6ranges3__45__cpo4dataE)
_ZN34_INTERNAL_93050869_4_k_cu_dd7e9baf4cuda3std6ranges3__45__cpo4dataE:
	.zero		1
	.type		_ZN34_INTERNAL_93050869_4_k_cu_dd7e9baf6thrust24THRUST_300001_SM_1000_NS12placeholders2_1E,@object
	.size		_ZN34_INTERNAL_93050869_4_k_cu_dd7e9baf6thrust24THRUST_300001_SM_1000_NS12placeholders2_1E,(_ZN34_INTERNAL_93050869_4_k_cu_dd7e9baf4cuda3std3__45__cpo5beginE - _ZN34_INTERNAL_93050869_4_k_cu_dd7e9baf6thrust24THRUST_300001_SM_1000_NS12placeholders2_1E)
_ZN34_INTERNAL_93050869_4_k_cu_dd7e9baf6thrust24THRUST_300001_SM_1000_NS12placeholders2_1E:
	.zero		1
	.type		_ZN34_INTERNAL_93050869_4_k_cu_dd7e9baf4cuda3std3__45__cpo5beginE,@object
	.size		_ZN34_INTERNAL_93050869_4_k_cu_dd7e9baf4cuda3std3__45__cpo5beginE,(_ZN34_INTERNAL_93050869_4_k_cu_dd7e9baf4cuda3std6ranges3__45__cpo5beginE - _ZN34_INTERNAL_93050869_4_k_cu_dd7e9baf4cuda3std3__45__cpo5beginE)
_ZN34_INTERNAL_93050869_4_k_cu_dd7e9baf4cuda3std3__45__cpo5beginE:
	.zero		1
	.type		_ZN34_INTERNAL_93050869_4_k_cu_dd7e9baf4cuda3std6ranges3__45__cpo5beginE,@object
	.size		_ZN34_INTERNAL_93050869_4_k_cu_dd7e9baf4cuda3std6ranges3__45__cpo5beginE,(_ZN34_INTERNAL_93050869_4_k_cu_dd7e9baf6thrust24THRUST_300001_SM_1000_NS12placeholders2_5E - _ZN34_INTERNAL_93050869_4_k_cu_dd7e9baf4cuda3std6ranges3__45__cpo5beginE)
_ZN34_INTERNAL_93050869_4_k_cu_dd7e9baf4cuda3std6ranges3__45__cpo5beginE:
	.zero		1
	.type		_ZN34_INTERNAL_93050869_4_k_cu_dd7e9baf6thrust24THRUST_300001_SM_1000_NS12placeholders2_5E,@object
	.size		_ZN34_INTERNAL_93050869_4_k_cu_dd7e9baf6thrust24THRUST_300001_SM_1000_NS12placeholders2_5E,(_ZN34_INTERNAL_93050869_4_k_cu_dd7e9baf4cuda3std3__45__cpo6rbeginE - _ZN34_INTERNAL_93050869_4_k_cu_dd7e9baf6thrust24THRUST_300001_SM_1000_NS12placeholders2_5E)
_ZN34_INTERNAL_93050869_4_k_cu_dd7e9baf6thrust24THRUST_300001_SM_1000_NS12placeholders2_5E:
	.zero		1
	.type		_ZN34_INTERNAL_93050869_4_k_cu_dd7e9baf4cuda3std3__45__cpo6rbeginE,@object
	.size		_ZN34_INTERNAL_93050869_4_k_cu_dd7e9baf4cuda3std3__45__cpo6rbeginE,(_ZN34_INTERNAL_93050869_4_k_cu_dd7e9baf4cuda3std6ranges3__45__cpo7advanceE - _ZN34_INTERNAL_93050869_4_k_cu_dd7e9baf4cuda3std3__45__cpo6rbeginE)
_ZN34_INTERNAL_93050869_4_k_cu_dd7e9baf4cuda3std3__45__cpo6rbeginE:
	.zero		1
	.type		_ZN34_INTERNAL_93050869_4_k_cu_dd7e9baf4cuda3std6ranges3__45__cpo7advanceE,@object
	.size		_ZN34_INTERNAL_93050869_4_k_cu_dd7e9baf4cuda3std6ranges3__45__cpo7advanceE,(_ZN34_INTERNAL_93050869_4_k_cu_dd7e9baf4cuda3std3__47nulloptE - _ZN34_INTERNAL_93050869_4_k_cu_dd7e9baf4cuda3std6ranges3__45__cpo7advanceE)
_ZN34_INTERNAL_93050869_4_k_cu_dd7e9baf4cuda3std6ranges3__45__cpo7advanceE:
	.zero		1
	.type		_ZN34_INTERNAL_93050869_4_k_cu_dd7e9baf4cuda3std3__47nulloptE,@object
	.size		_ZN34_INTERNAL_93050869_4_k_cu_dd7e9baf4cuda3std3__47nulloptE,(_ZN34_INTERNAL_93050869_4_k_cu_dd7e9baf4cuda3std6ranges3__45__cpo8distanceE - _ZN34_INTERNAL_93050869_4_k_cu_dd7e9baf4cuda3std3__47nulloptE)
_ZN34_INTERNAL_93050869_4_k_cu_dd7e9baf4cuda3std3__47nulloptE:
	.zero		1
	.type		_ZN34_INTERNAL_93050869_4_k_cu_dd7e9baf4cuda3std6ranges3__45__cpo8distanceE,@object
	.size		_ZN34_INTERNAL_93050869_4_k_cu_dd7e9baf4cuda3std6ranges3__45__cpo8distanceE,(_ZN34_INTERNAL_93050869_4_k_cu_dd7e9baf6thrust24THRUST_300001_SM_1000_NS12placeholders3_10E - _ZN34_INTERNAL_93050869_4_k_cu_dd7e9baf4cuda3std6ranges3__45__cpo8distanceE)
_ZN34_INTERNAL_93050869_4_k_cu_dd7e9baf4cuda3std6ranges3__45__cpo8distanceE:
	.zero		1
	.type		_ZN34_INTERNAL_93050869_4_k_cu_dd7e9baf6thrust24THRUST_300001_SM_1000_NS12placeholders3_10E,@object
	.size		_ZN34_INTERNAL_93050869_4_k_cu_dd7e9baf6thrust24THRUST_300001_SM_1000_NS12placeholders3_10E,(_ZN34_INTERNAL_93050869_4_k_cu_dd7e9baf4cuda3std3__419piecewise_constructE - _ZN34_INTERNAL_93050869_4_k_cu_dd7e9baf6thrust24THRUST_300001_SM_1000_NS12placeholders3_10E)
_ZN34_INTERNAL_93050869_4_k_cu_dd7e9baf6thrust24THRUST_300001_SM_1000_NS12placeholders3_10E:
	.zero		1
	.type		_ZN34_INTERNAL_93050869_4_k_cu_dd7e9baf4cuda3std3__419piecewise_constructE,@object
	.size		_ZN34_INTERNAL_93050869_4_k_cu_dd7e9baf4cuda3std3__419piecewise_constructE,(_ZN34_INTERNAL_93050869_4_k_cu_dd7e9baf4cuda3std6ranges3__45__cpo5cdataE - _ZN34_INTERNAL_93050869_4_k_cu_dd7e9baf4cuda3std3__419piecewise_constructE)
_ZN34_INTERNAL_93050869_4_k_cu_dd7e9baf4cuda3std3__419piecewise_constructE:
	.zero		1
	.type		_ZN34_INTERNAL_93050869_4_k_cu_dd7e9baf4cuda3std6ranges3__45__cpo5cdataE,@object
	.size		_ZN34_INTERNAL_93050869_4_k_cu_dd7e9baf4cuda3std6ranges3__45__cpo5cdataE,(_ZN34_INTERNAL_93050869_4_k_cu_dd7e9baf6thrust24THRUST_300001_SM_1000_NS12placeholders2_2E - _ZN34_INTERNAL_93050869_4_k_cu_dd7e9baf4cuda3std6ranges3__45__cpo5cdataE)
_ZN34_INTERNAL_93050869_4_k_cu_dd7e9baf4cuda3std6ranges3__45__cpo5cdataE:
	.zero		1
	.type		_ZN34_INTERNAL_93050869_4_k_cu_dd7e9baf6thrust24THRUST_300001_SM_1000_NS12placeholders2_2E,@object
	.size		_ZN34_INTERNAL_93050869_4_k_cu_dd7e9baf6thrust24THRUST_300001_SM_1000_NS12placeholders2_2E,(_ZN34_INTERNAL_93050869_4_k_cu_dd7e9baf4cuda3std3__45__cpo3endE - _ZN34_INTERNAL_93050869_4_k_cu_dd7e9baf6thrust24THRUST_300001_SM_1000_NS12placeholders2_2E)
_ZN34_INTERNAL_93050869_4_k_cu_dd7e9baf6thrust24THRUST_300001_SM_1000_NS12placeholders2_2E:
	.zero		1
	.type		_ZN34_INTERNAL_93050869_4_k_cu_dd7e9baf4cuda3std3__45__cpo3endE,@object
	.size		_ZN34_INTERNAL_93050869_4_k_cu_dd7e9baf4cuda3std3__45__cpo3endE,(_ZN34_INTERNAL_93050869_4_k_cu_dd7e9baf4cuda3std6ranges3__45__cpo3endE - _ZN34_INTERNAL_93050869_4_k_cu_dd7e9baf4cuda3std3__45__cpo3endE)
_ZN34_INTERNAL_93050869_4_k_cu_dd7e9baf4cuda3std3__45__cpo3endE:
	.zero		1
	.type		_ZN34_INTERNAL_93050869_4_k_cu_dd7e9baf4cuda3std6ranges3__45__cpo3endE,@object
	.size		_ZN34_INTERNAL_93050869_4_k_cu_dd7e9baf4cuda3std6ranges3__45__cpo3endE,(_ZN34_INTERNAL_93050869_4_k_cu_dd7e9baf6thrust24THRUST_300001_SM_1000_NS12placeholders2_6E - _ZN34_INTERNAL_93050869_4_k_cu_dd7e9baf4cuda3std6ranges3__45__cpo3endE)
_ZN34_INTERNAL_93050869_4_k_cu_dd7e9baf4cuda3std6ranges3__45__cpo3endE:
	.zero		1
	.type		_ZN34_INTERNAL_93050869_4_k_cu_dd7e9baf6thrust24THRUST_300001_SM_1000_NS12placeholders2_6E,@object
	.size		_ZN34_INTERNAL_93050869_4_k_cu_dd7e9baf6thrust24THRUST_300001_SM_1000_NS12placeholders2_6E,(_ZN34_INTERNAL_93050869_4_k_cu_dd7e9baf4cuda3std3__45__cpo4rendE - _ZN34_INTERNAL_93050869_4_k_cu_dd7e9baf6thrust24THRUST_300001_SM_1000_NS12placeholders2_6E)
_ZN34_INTERNAL_93050869_4_k_cu_dd7e9baf6thrust24THRUST_300001_SM_1000_NS12placeholders2_6E:
	.zero		1
	.type		_ZN34_INTERNAL_93050869_4_k_cu_dd7e9baf4cuda3std3__45__cpo4rendE,@object
	.size		_ZN34_INTERNAL_93050869_4_k_cu_dd7e9baf4cuda3std3__45__cpo4rendE,(_ZN34_INTERNAL_93050869_4_k_cu_dd7e9baf4cuda3std6ranges3__45__cpo9iter_swapE - _ZN34_INTERNAL_93050869_4_k_cu_dd7e9baf4cuda3std3__45__cpo4rendE)
_ZN34_INTERNAL_93050869_4_k_cu_dd7e9baf4cuda3std3__45__cpo4rendE:
	.zero		1
	.type		_ZN34_INTERNAL_93050869_4_k_cu_dd7e9baf4cuda3std6ranges3__45__cpo9iter_swapE,@object
	.size		_ZN34_INTERNAL_93050869_4_k_cu_dd7e9baf4cuda3std6ranges3__45__cpo9iter_swapE,(_ZN34_INTERNAL_93050869_4_k_cu_dd7e9baf4cuda3std3__48unexpectE - _ZN34_INTERNAL_93050869_4_k_cu_dd7e9baf4cuda3std6ranges3__45__cpo9iter_swapE)
_ZN34_INTERNAL_93050869_4_k_cu_dd7e9baf4cuda3std6ranges3__45__cpo9iter_swapE:
	.zero		1
	.type		_ZN34_INTERNAL_93050869_4_k_cu_dd7e9baf4cuda3std3__48unexpectE,@object
	.size		_ZN34_INTERNAL_93050869_4_k_cu_dd7e9baf4cuda3std3__48unexpectE,(_ZN34_INTERNAL_93050869_4_k_cu_dd7e9baf6thrust24THRUST_300001_SM_1000_NS8cuda_cub3parE - _ZN34_INTERNAL_93050869_4_k_cu_dd7e9baf4cuda3std3__48unexpectE)
_ZN34_INTERNAL_93050869_4_k_cu_dd7e9baf4cuda3std3__48unexpectE:
	.zero		1
	.type		_ZN34_INTERNAL_93050869_4_k_cu_dd7e9baf6thrust24THRUST_300001_SM_1000_NS8cuda_cub3parE,@object
	.size		_ZN34_INTERNAL_93050869_4_k_cu_dd7e9baf6thrust24THRUST_300001_SM_1000_NS8cuda_cub3parE,(_ZN34_INTERNAL_93050869_4_k_cu_dd7e9baf6thrust24THRUST_300001_SM_1000_NS12placeholders2_4E - _ZN34_INTERNAL_93050869_4_k_cu_dd7e9baf6thrust24THRUST_300001_SM_1000_NS8cuda_cub3parE)
_ZN34_INTERNAL_93050869_4_k_cu_dd7e9baf6thrust24THRUST_300001_SM_1000_NS8cuda_cub3parE:
	.zero		1
	.type		_ZN34_INTERNAL_93050869_4_k_cu_dd7e9baf6thrust24THRUST_300001_SM_1000_NS12placeholders2_4E,@object
	.size		_ZN34_INTERNAL_93050869_4_k_cu_dd7e9baf6thrust24THRUST_300001_SM_1000_NS12placeholders2_4E,(_ZN34_INTERNAL_93050869_4_k_cu_dd7e9baf4cuda3std3__45__cpo4cendE - _ZN34_INTERNAL_93050869_4_k_cu_dd7e9baf6thrust24THRUST_300001_SM_1000_NS12placeholders2_4E)
_ZN34_INTERNAL_93050869_4_k_cu_dd7e9baf6thrust24THRUST_300001_SM_1000_NS12placeholders2_4E:
	.zero		1
	.type		_ZN34_INTERNAL_93050869_4_k_cu_dd7e9baf4cuda3std3__45__cpo4cendE,@object
	.size		_ZN34_INTERNAL_93050869_4_k_cu_dd7e9baf4cuda3std3__45__cpo4cendE,(_ZN34_INTERNAL_93050869_4_k_cu_dd7e9baf4cuda3std6ranges3__45__cpo4cendE - _ZN34_INTERNAL_93050869_4_k_cu_dd7e9baf4cuda3std3__45__cpo4cendE)
_ZN34_INTERNAL_93050869_4_k_cu_dd7e9baf4cuda3std3__45__cpo4cendE:
	.zero		1
	.type		_ZN34_INTERNAL_93050869_4_k_cu_dd7e9baf4cuda3std6ranges3__45__cpo4cendE,@object
	.size		_ZN34_INTERNAL_93050869_4_k_cu_dd7e9baf4cuda3std6ranges3__45__cpo4cendE,(_ZN34_INTERNAL_93050869_4_k_cu_dd7e9baf4cuda3std3__420unreachable_sentinelE - _ZN34_INTERNAL_93050869_4_k_cu_dd7e9baf4cuda3std6ranges3__45__cpo4cendE)
_ZN34_INTERNAL_93050869_4_k_cu_dd7e9baf4cuda3std6ranges3__45__cpo4cendE:
	.zero		1
	.type		_ZN34_INTERNAL_93050869_4_k_cu_dd7e9baf4cuda3std3__420unreachable_sentinelE,@object
	.size		_ZN34_INTERNAL_93050869_4_k_cu_dd7e9baf4cuda3std3__420unreachable_sentinelE,(_ZN34_INTERNAL_93050869_4_k_cu_dd7e9baf4cuda3std6ranges3__45__cpo5ssizeE - _ZN34_INTERNAL_93050869_4_k_cu_dd7e9baf4cuda3std3__420unreachable_sentinelE)
_ZN34_INTERNAL_93050869_4_k_cu_dd7e9baf4cuda3std3__420unreachable_sentinelE:
	.zero		1
	.type		_ZN34_INTERNAL_93050869_4_k_cu_dd7e9baf4cuda3std6ranges3__45__cpo5ssizeE,@object
	.size		_ZN34_INTERNAL_93050869_4_k_cu_dd7e9baf4cuda3std6ranges3__45__cpo5ssizeE,(_ZN34_INTERNAL_93050869_4_k_cu_dd7e9baf6thrust24THRUST_300001_SM_1000_NS12placeholders2_8E - _ZN34_INTERNAL_93050869_4_k_cu_dd7e9baf4cuda3std6ranges3__45__cpo5ssizeE)
_ZN34_INTERNAL_93050869_4_k_cu_dd7e9baf4cuda3std6ranges3__45__cpo5ssizeE:
	.zero		1
	.type		_ZN34_INTERNAL_93050869_4_k_cu_dd7e9baf6thrust24THRUST_300001_SM_1000_NS12placeholders2_8E,@object
	.size		_ZN34_INTERNAL_93050869_4_k_cu_dd7e9baf6thrust24THRUST_300001_SM_1000_NS12placeholders2_8E,(_ZN34_INTERNAL_93050869_4_k_cu_dd7e9baf4cuda3std3__45__cpo5crendE - _ZN34_INTERNAL_93050869_4_k_cu_dd7e9baf6thrust24THRUST_300001_SM_1000_NS12placeholders2_8E)
_ZN34_INTERNAL_93050869_4_k_cu_dd7e9baf6thrust24THRUST_300001_SM_1000_NS12placeholders2_8E:
	.zero		1
	.type		_ZN34_INTERNAL_93050869_4_k_cu_dd7e9baf4cuda3std3__45__cpo5crendE,@object
	.size		_ZN34_INTERNAL_93050869_4_k_cu_dd7e9baf4cuda3std3__45__cpo5crendE,(_ZN34_INTERNAL_93050869_4_k_cu_dd7e9baf4cuda3std6ranges3__45__cpo4prevE - _ZN34_INTERNAL_93050869_4_k_cu_dd7e9baf4cuda3std3__45__cpo5crendE)
_ZN34_INTERNAL_93050869_4_k_cu_dd7e9baf4cuda3std3__45__cpo5crendE:
	.zero		1
	.type		_ZN34_INTERNAL_93050869_4_k_cu_dd7e9baf4cuda3std6ranges3__45__cpo4prevE,@object
	.size		_ZN34_INTERNAL_93050869_4_k_cu_dd7e9baf4cuda3std6ranges3__45__cpo4prevE,(_ZN34_INTERNAL_93050869_4_k_cu_dd7e9baf4cuda3std6ranges3__45__cpo9iter_moveE - _ZN34_INTERNAL_93050869_4_k_cu_dd7e9baf4cuda3std6ranges3__45__cpo4prevE)
_ZN34_INTERNAL_93050869_4_k_cu_dd7e9baf4cuda3std6ranges3__45__cpo4prevE:
	.zero		1
	.type		_ZN34_INTERNAL_93050869_4_k_cu_dd7e9baf4cuda3std6ranges3__45__cpo9iter_moveE,@object
	.size		_ZN34_INTERNAL_93050869_4_k_cu_dd7e9baf4cuda3std6ranges3__45__cpo9iter_moveE,(_ZN34_INTERNAL_93050869_4_k_cu_dd7e9baf6thrust24THRUST_300001_SM_1000_NS6system6detail10sequential3seqE - _ZN34_INTERNAL_93050869_4_k_cu_dd7e9baf4cuda3std6ranges3__45__cpo9iter_moveE)
_ZN34_INTERNAL_93050869_4_k_cu_dd7e9baf4cuda3std6ranges3__45__cpo9iter_moveE:
	.zero		1
	.type		_ZN34_INTERNAL_93050869_4_k_cu_dd7e9baf6thrust24THRUST_300001_SM_1000_NS6system6detail10sequential3seqE,@object
	.size		_ZN34_INTERNAL_93050869_4_k_cu_dd7e9baf6thrust24THRUST_300001_SM_1000_NS6system6detail10sequential3seqE,(.L_31 - _ZN34_INTERNAL_93050869_4_k_cu_dd7e9baf6thrust24THRUST_300001_SM_1000_NS6system6detail10sequential3seqE)
_ZN34_INTERNAL_93050869_4_k_cu_dd7e9baf6thrust24THRUST_300001_SM_1000_NS6system6detail10sequential3seqE:
	.zero		1
.L_31:


//--------------------- .nv.shared._ZN3cub18CUB_300001_SM_10006detail9transform16transform_kernelINS2_10policy_hubILb0EN4cuda3std3__45tupleIJN6thrust24THRUST_300001_SM_1000_NS6detail15normal_iteratorINSA_10device_ptrIiEEEESF_EEEE10policy1000EiNS7_10multipliesIiEESF_JPiSL_EEEvT0_iT1_T2_DpNS2_10kernel_argIT3_EE --------------------------
	.section	.nv.shared._ZN3cub18CUB_300001_SM_10006detail9transform16transform_kernelINS2_10policy_hubILb0EN4cuda3std3__45tupleIJN6thrust24THRUST_300001_SM_1000_NS6detail15normal_iteratorINSA_10device_ptrIiEEEESF_EEEE10policy1000EiNS7_10multipliesIiEESF_JPiSL_EEEvT0_iT1_T2_DpNS2_10kernel_argIT3_EE,"aw",@nobits
	.sectionflags	@""
	.align	128
.nv.shared._ZN3cub18CUB_300001_SM_10006detail9transform16transform_kernelINS2_10policy_hubILb0EN4cuda3std3__45tupleIJN6thrust24THRUST_300001_SM_1000_NS6detail15normal_iteratorINSA_10device_ptrIiEEEESF_EEEE10policy1000EiNS7_10multipliesIiEESF_JPiSL_EEEvT0_iT1_T2_DpNS2_10kernel_argIT3_EE:
	.zero		1152


//--------------------- .nv.shared._ZN3cub18CUB_300001_SM_10006detail8for_each13static_kernelINS2_12policy_hub_t12policy_500_tEmN6thrust24THRUST_300001_SM_1000_NS8cuda_cub20__uninitialized_fill7functorINS7_10device_ptrIiEEiEEEEvT0_T1_ --------------------------
	.section	.nv.shared._ZN3cub18CUB_300001_SM_10006detail8for_each13static_kernelINS2_12policy_hub_t12policy_500_tEmN6thrust24THRUST_300001_SM_1000_NS8cuda_cub20__uninitialized_fill7functorINS7_10device_ptrIiEEiEEEEvT0_T1_,"aw",@nobits
	.sectionflags	@""
	.align	128
	.zero		1024


//--------------------- .nv.shared._ZN3cub18CUB_300001_SM_10006detail11EmptyKernelIvEEvv --------------------------
	.section	.nv.shared._ZN3cub18CUB_300001_SM_10006detail11EmptyKernelIvEEvv,"aw",@nobits
	.sectionflags	@""
	.align	128
	.zero		1024


//--------------------- .nv.shared._Z5gFuncPiS_S_i --------------------------
	.section	.nv.shared._Z5gFuncPiS_S_i,"aw",@nobits
	.sectionflags	@""
	.align	128
	.zero		1024


//--------------------- .nv.constant0._ZN3cub18CUB_300001_SM_10006detail9transform16transform_kernelINS2_10policy_hubILb0EN4cuda3std3__45tupleIJN6thrust24THRUST_300001_SM_1000_NS6detail15normal_iteratorINSA_10device_ptrIiEEEESF_EEEE10policy1000ElNS7_10multipliesIiEESF_JPiSL_EEEvT0_iT1_T2_DpNS2_10kernel_argIT3_EE --------------------------
	.section	.nv.constant0._ZN3cub18CUB_300001_SM_10006detail9transform16transform_kernelINS2_10policy_hubILb0EN4cuda3std3__45tupleIJN6thrust24THRUST_300001_SM_1000_NS6detail15normal_iteratorINSA_10device_ptrIiEEEESF_EEEE10policy1000ElNS7_10multipliesIiEESF_JPiSL_EEEvT0_iT1_T2_DpNS2_10kernel_argIT3_EE,"a",@progbits
	.sectionflags	@""
	.align	4
.nv.constant0._ZN3cub18CUB_300001_SM_10006detail9transform16transform_kernelINS2_10policy_hubILb0EN4cuda3std3__45tupleIJN6thrust24THRUST_300001_SM_1000_NS6detail15normal_iteratorINSA_10device_ptrIiEEEESF_EEEE10policy1000ElNS7_10multipliesIiEESF_JPiSL_EEEvT0_iT1_T2_DpNS2_10kernel_argIT3_EE:
	.zero		952


//--------------------- .nv.constant0._ZN3cub18CUB_300001_SM_10006detail9transform16transform_kernelINS2_10policy_hubILb0EN4cuda3std3__45tupleIJN6thrust24THRUST_300001_SM_1000_NS6detail15normal_iteratorINSA_10device_ptrIiEEEESF_EEEE10policy1000EiNS7_10multipliesIiEESF_JPiSL_EEEvT0_iT1_T2_DpNS2_10kernel_argIT3_EE --------------------------
	.section	.nv.constant0._ZN3cub18CUB_300001_SM_10006detail9transform16transform_kernelINS2_10policy_hubILb0EN4cuda3std3__45tupleIJN6thrust24THRUST_300001_SM_1000_NS6detail15normal_iteratorINSA_10device_ptrIiEEEESF_EEEE10policy1000EiNS7_10multipliesIiEESF_JPiSL_EEEvT0_iT1_T2_DpNS2_10kernel_argIT3_EE,"a",@progbits
	.sectionflags	@""
	.align	4
.nv.constant0._ZN3cub18CUB_300001_SM_10006detail9transform16transform_kernelINS2_10policy_hubILb0EN4cuda3std3__45tupleIJN6thrust24THRUST_300001_SM_1000_NS6detail15normal_iteratorINSA_10device_ptrIiEEEESF_EEEE10policy1000EiNS7_10multipliesIiEESF_JPiSL_EEEvT0_iT1_T2_DpNS2_10kernel_argIT3_EE:
	.zero		952


//--------------------- .nv.constant0._ZN3cub18CUB_300001_SM_10006detail8for_each13static_kernelINS2_12policy_hub_t12policy_500_tEmN6thrust24THRUST_300001_SM_1000_NS8cuda_cub20__uninitialized_fill7functorINS7_10device_ptrIiEEiEEEEvT0_T1_ --------------------------
	.section	.nv.constant0._ZN3cub18CUB_300001_SM_10006detail8for_each13static_kernelINS2_12policy_hub_t12policy_500_tEmN6thrust24THRUST_300001_SM_1000_NS8cuda_cub20__uninitialized_fill7functorINS7_10device_ptrIiEEiEEEEvT0_T1_,"a",@progbits
	.sectionflags	@""
	.align	4
.nv.constant0._ZN3cub18CUB_300001_SM_10006detail8for_each13static_kernelINS2_12policy_hub_t12policy_500_tEmN6thrust24THRUST_300001_SM_1000_NS8cuda_cub20__uninitialized_fill7functorINS7_10device_ptrIiEEiEEEEvT0_T1_:
	.zero		920


//--------------------- .nv.constant0._ZN3cub18CUB_300001_SM_10006detail11EmptyKernelIvEEvv --------------------------
	.section	.nv.constant0._ZN3cub18CUB_300001_SM_10006detail11EmptyKernelIvEEvv,"a",@progbits
	.sectionflags	@""
	.align	4
.nv.constant0._ZN3cub18CUB_300001_SM_10006detail11EmptyKernelIvEEvv:
	.zero		896


//--------------------- .nv.constant0._Z5gFuncPiS_S_i --------------------------
	.section	.nv.constant0._Z5gFuncPiS_S_i,"a",@progbits
	.sectionflags	@""
	.align	4
.nv.constant0._Z5gFuncPiS_S_i:
	.zero		924


//--------------------- SYMBOLS --------------------------

	.type		.nv.reservedSmem.offset0,@object
	.size		.nv.reservedSmem.offset0,0x4
	.type		.nv.reservedSmem.cap,@object
	.size		.nv.reservedSmem.cap,0x4
